//
// Generated by NVIDIA NVVM Compiler
//
// Compiler Build ID: CL-36424714
// Cuda compilation tools, release 13.0, V13.0.88
// Based on NVVM 20.0.0
//

.version 9.0
.target sm_100
.address_size 64

	// .globl	_Z12gflops_heavyjPfjjPl

.visible .entry _Z12gflops_heavyjPfjjPl(
	.param .u32 _Z12gflops_heavyjPfjjPl_param_0,
	.param .u64 .ptr .align 1 _Z12gflops_heavyjPfjjPl_param_1,
	.param .u32 _Z12gflops_heavyjPfjjPl_param_2,
	.param .u32 _Z12gflops_heavyjPfjjPl_param_3,
	.param .u64 .ptr .align 1 _Z12gflops_heavyjPfjjPl_param_4
)
{
	.reg .pred 	%p<5>;
	.reg .b32 	%r<19>;
	.reg .b32 	%f<2062>;
	.reg .b64 	%rd<9>;

	ld.param.u32 	%r5, [_Z12gflops_heavyjPfjjPl_param_0];
	ld.param.u64 	%rd3, [_Z12gflops_heavyjPfjjPl_param_1];
	ld.param.u32 	%r6, [_Z12gflops_heavyjPfjjPl_param_2];
	ld.param.u32 	%r7, [_Z12gflops_heavyjPfjjPl_param_3];
	ld.param.u64 	%rd4, [_Z12gflops_heavyjPfjjPl_param_4];
	cvta.to.global.u64 	%rd1, %rd4;
	mov.u32 	%r8, %ctaid.x;
	mov.u32 	%r9, %ntid.x;
	mov.u32 	%r10, %tid.x;
	mov.u32 	%r11, %ctaid.y;
	mov.u32 	%r12, %ntid.y;
	mov.u32 	%r13, %tid.y;
	add.s32 	%r14, %r13, %r10;
	mad.lo.s32 	%r15, %r8, %r9, %r14;
	mad.lo.s32 	%r16, %r11, %r12, %r15;
	add.s32 	%r17, %r16, %r7;
	rem.u32 	%r1, %r17, %r6;
	membar.gl;
	setp.ne.s32 	%p1, %r1, 0;
	@%p1 bra 	$L__BB0_2;
	// begin inline asm
	mov.u64 	%rd5, %clock64;
	// end inline asm
	st.global.u64 	[%rd1], %rd5;
$L__BB0_2:
	setp.ne.s32 	%p2, %r5, 0;
	cvta.to.global.u64 	%rd6, %rd3;
	mul.wide.s32 	%rd7, %r1, 4;
	add.s64 	%rd2, %rd6, %rd7;
	@%p2 bra 	$L__BB0_4;
	ld.global.f32 	%f2060, [%rd2];
	mov.f32 	%f2061, 0f3F8147AE;
	bra.uni 	$L__BB0_6;
$L__BB0_4:
	ld.global.f32 	%f2060, [%rd2];
	neg.s32 	%r18, %r5;
	mov.f32 	%f2061, 0f3F8147AE;
$L__BB0_5:
	fma.rn.f32 	%f10, %f2061, %f2060, %f2061;
	fma.rn.f32 	%f11, %f2061, %f10, %f10;
	fma.rn.f32 	%f12, %f10, %f11, %f11;
	fma.rn.f32 	%f13, %f11, %f12, %f12;
	fma.rn.f32 	%f14, %f12, %f13, %f13;
	fma.rn.f32 	%f15, %f13, %f14, %f14;
	fma.rn.f32 	%f16, %f14, %f15, %f15;
	fma.rn.f32 	%f17, %f15, %f16, %f16;
	fma.rn.f32 	%f18, %f16, %f17, %f17;
	fma.rn.f32 	%f19, %f17, %f18, %f18;
	fma.rn.f32 	%f20, %f18, %f19, %f19;
	fma.rn.f32 	%f21, %f19, %f20, %f20;
	fma.rn.f32 	%f22, %f20, %f21, %f21;
	fma.rn.f32 	%f23, %f21, %f22, %f22;
	fma.rn.f32 	%f24, %f22, %f23, %f23;
	fma.rn.f32 	%f25, %f23, %f24, %f24;
	fma.rn.f32 	%f26, %f24, %f25, %f25;
	fma.rn.f32 	%f27, %f25, %f26, %f26;
	fma.rn.f32 	%f28, %f26, %f27, %f27;
	fma.rn.f32 	%f29, %f27, %f28, %f28;
	fma.rn.f32 	%f30, %f28, %f29, %f29;
	fma.rn.f32 	%f31, %f29, %f30, %f30;
	fma.rn.f32 	%f32, %f30, %f31, %f31;
	fma.rn.f32 	%f33, %f31, %f32, %f32;
	fma.rn.f32 	%f34, %f32, %f33, %f33;
	fma.rn.f32 	%f35, %f33, %f34, %f34;
	fma.rn.f32 	%f36, %f34, %f35, %f35;
	fma.rn.f32 	%f37, %f35, %f36, %f36;
	fma.rn.f32 	%f38, %f36, %f37, %f37;
	fma.rn.f32 	%f39, %f37, %f38, %f38;
	fma.rn.f32 	%f40, %f38, %f39, %f39;
	fma.rn.f32 	%f41, %f39, %f40, %f40;
	fma.rn.f32 	%f42, %f40, %f41, %f41;
	fma.rn.f32 	%f43, %f41, %f42, %f42;
	fma.rn.f32 	%f44, %f42, %f43, %f43;
	fma.rn.f32 	%f45, %f43, %f44, %f44;
	fma.rn.f32 	%f46, %f44, %f45, %f45;
	fma.rn.f32 	%f47, %f45, %f46, %f46;
	fma.rn.f32 	%f48, %f46, %f47, %f47;
	fma.rn.f32 	%f49, %f47, %f48, %f48;
	fma.rn.f32 	%f50, %f48, %f49, %f49;
	fma.rn.f32 	%f51, %f49, %f50, %f50;
	fma.rn.f32 	%f52, %f50, %f51, %f51;
	fma.rn.f32 	%f53, %f51, %f52, %f52;
	fma.rn.f32 	%f54, %f52, %f53, %f53;
	fma.rn.f32 	%f55, %f53, %f54, %f54;
	fma.rn.f32 	%f56, %f54, %f55, %f55;
	fma.rn.f32 	%f57, %f55, %f56, %f56;
	fma.rn.f32 	%f58, %f56, %f57, %f57;
	fma.rn.f32 	%f59, %f57, %f58, %f58;
	fma.rn.f32 	%f60, %f58, %f59, %f59;
	fma.rn.f32 	%f61, %f59, %f60, %f60;
	fma.rn.f32 	%f62, %f60, %f61, %f61;
	fma.rn.f32 	%f63, %f61, %f62, %f62;
	fma.rn.f32 	%f64, %f62, %f63, %f63;
	fma.rn.f32 	%f65, %f63, %f64, %f64;
	fma.rn.f32 	%f66, %f64, %f65, %f65;
	fma.rn.f32 	%f67, %f65, %f66, %f66;
	fma.rn.f32 	%f68, %f66, %f67, %f67;
	fma.rn.f32 	%f69, %f67, %f68, %f68;
	fma.rn.f32 	%f70, %f68, %f69, %f69;
	fma.rn.f32 	%f71, %f69, %f70, %f70;
	fma.rn.f32 	%f72, %f70, %f71, %f71;
	fma.rn.f32 	%f73, %f71, %f72, %f72;
	fma.rn.f32 	%f74, %f72, %f73, %f73;
	fma.rn.f32 	%f75, %f73, %f74, %f74;
	fma.rn.f32 	%f76, %f74, %f75, %f75;
	fma.rn.f32 	%f77, %f75, %f76, %f76;
	fma.rn.f32 	%f78, %f76, %f77, %f77;
	fma.rn.f32 	%f79, %f77, %f78, %f78;
	fma.rn.f32 	%f80, %f78, %f79, %f79;
	fma.rn.f32 	%f81, %f79, %f80, %f80;
	fma.rn.f32 	%f82, %f80, %f81, %f81;
	fma.rn.f32 	%f83, %f81, %f82, %f82;
	fma.rn.f32 	%f84, %f82, %f83, %f83;
	fma.rn.f32 	%f85, %f83, %f84, %f84;
	fma.rn.f32 	%f86, %f84, %f85, %f85;
	fma.rn.f32 	%f87, %f85, %f86, %f86;
	fma.rn.f32 	%f88, %f86, %f87, %f87;
	fma.rn.f32 	%f89, %f87, %f88, %f88;
	fma.rn.f32 	%f90, %f88, %f89, %f89;
	fma.rn.f32 	%f91, %f89, %f90, %f90;
	fma.rn.f32 	%f92, %f90, %f91, %f91;
	fma.rn.f32 	%f93, %f91, %f92, %f92;
	fma.rn.f32 	%f94, %f92, %f93, %f93;
	fma.rn.f32 	%f95, %f93, %f94, %f94;
	fma.rn.f32 	%f96, %f94, %f95, %f95;
	fma.rn.f32 	%f97, %f95, %f96, %f96;
	fma.rn.f32 	%f98, %f96, %f97, %f97;
	fma.rn.f32 	%f99, %f97, %f98, %f98;
	fma.rn.f32 	%f100, %f98, %f99, %f99;
	fma.rn.f32 	%f101, %f99, %f100, %f100;
	fma.rn.f32 	%f102, %f100, %f101, %f101;
	fma.rn.f32 	%f103, %f101, %f102, %f102;
	fma.rn.f32 	%f104, %f102, %f103, %f103;
	fma.rn.f32 	%f105, %f103, %f104, %f104;
	fma.rn.f32 	%f106, %f104, %f105, %f105;
	fma.rn.f32 	%f107, %f105, %f106, %f106;
	fma.rn.f32 	%f108, %f106, %f107, %f107;
	fma.rn.f32 	%f109, %f107, %f108, %f108;
	fma.rn.f32 	%f110, %f108, %f109, %f109;
	fma.rn.f32 	%f111, %f109, %f110, %f110;
	fma.rn.f32 	%f112, %f110, %f111, %f111;
	fma.rn.f32 	%f113, %f111, %f112, %f112;
	fma.rn.f32 	%f114, %f112, %f113, %f113;
	fma.rn.f32 	%f115, %f113, %f114, %f114;
	fma.rn.f32 	%f116, %f114, %f115, %f115;
	fma.rn.f32 	%f117, %f115, %f116, %f116;
	fma.rn.f32 	%f118, %f116, %f117, %f117;
	fma.rn.f32 	%f119, %f117, %f118, %f118;
	fma.rn.f32 	%f120, %f118, %f119, %f119;
	fma.rn.f32 	%f121, %f119, %f120, %f120;
	fma.rn.f32 	%f122, %f120, %f121, %f121;
	fma.rn.f32 	%f123, %f121, %f122, %f122;
	fma.rn.f32 	%f124, %f122, %f123, %f123;
	fma.rn.f32 	%f125, %f123, %f124, %f124;
	fma.rn.f32 	%f126, %f124, %f125, %f125;
	fma.rn.f32 	%f127, %f125, %f126, %f126;
	fma.rn.f32 	%f128, %f126, %f127, %f127;
	fma.rn.f32 	%f129, %f127, %f128, %f128;
	fma.rn.f32 	%f130, %f128, %f129, %f129;
	fma.rn.f32 	%f131, %f129, %f130, %f130;
	fma.rn.f32 	%f132, %f130, %f131, %f131;
	fma.rn.f32 	%f133, %f131, %f132, %f132;
	fma.rn.f32 	%f134, %f132, %f133, %f133;
	fma.rn.f32 	%f135, %f133, %f134, %f134;
	fma.rn.f32 	%f136, %f134, %f135, %f135;
	fma.rn.f32 	%f137, %f135, %f136, %f136;
	fma.rn.f32 	%f138, %f136, %f137, %f137;
	fma.rn.f32 	%f139, %f137, %f138, %f138;
	fma.rn.f32 	%f140, %f138, %f139, %f139;
	fma.rn.f32 	%f141, %f139, %f140, %f140;
	fma.rn.f32 	%f142, %f140, %f141, %f141;
	fma.rn.f32 	%f143, %f141, %f142, %f142;
	fma.rn.f32 	%f144, %f142, %f143, %f143;
	fma.rn.f32 	%f145, %f143, %f144, %f144;
	fma.rn.f32 	%f146, %f144, %f145, %f145;
	fma.rn.f32 	%f147, %f145, %f146, %f146;
	fma.rn.f32 	%f148, %f146, %f147, %f147;
	fma.rn.f32 	%f149, %f147, %f148, %f148;
	fma.rn.f32 	%f150, %f148, %f149, %f149;
	fma.rn.f32 	%f151, %f149, %f150, %f150;
	fma.rn.f32 	%f152, %f150, %f151, %f151;
	fma.rn.f32 	%f153, %f151, %f152, %f152;
	fma.rn.f32 	%f154, %f152, %f153, %f153;
	fma.rn.f32 	%f155, %f153, %f154, %f154;
	fma.rn.f32 	%f156, %f154, %f155, %f155;
	fma.rn.f32 	%f157, %f155, %f156, %f156;
	fma.rn.f32 	%f158, %f156, %f157, %f157;
	fma.rn.f32 	%f159, %f157, %f158, %f158;
	fma.rn.f32 	%f160, %f158, %f159, %f159;
	fma.rn.f32 	%f161, %f159, %f160, %f160;
	fma.rn.f32 	%f162, %f160, %f161, %f161;
	fma.rn.f32 	%f163, %f161, %f162, %f162;
	fma.rn.f32 	%f164, %f162, %f163, %f163;
	fma.rn.f32 	%f165, %f163, %f164, %f164;
	fma.rn.f32 	%f166, %f164, %f165, %f165;
	fma.rn.f32 	%f167, %f165, %f166, %f166;
	fma.rn.f32 	%f168, %f166, %f167, %f167;
	fma.rn.f32 	%f169, %f167, %f168, %f168;
	fma.rn.f32 	%f170, %f168, %f169, %f169;
	fma.rn.f32 	%f171, %f169, %f170, %f170;
	fma.rn.f32 	%f172, %f170, %f171, %f171;
	fma.rn.f32 	%f173, %f171, %f172, %f172;
	fma.rn.f32 	%f174, %f172, %f173, %f173;
	fma.rn.f32 	%f175, %f173, %f174, %f174;
	fma.rn.f32 	%f176, %f174, %f175, %f175;
	fma.rn.f32 	%f177, %f175, %f176, %f176;
	fma.rn.f32 	%f178, %f176, %f177, %f177;
	fma.rn.f32 	%f179, %f177, %f178, %f178;
	fma.rn.f32 	%f180, %f178, %f179, %f179;
	fma.rn.f32 	%f181, %f179, %f180, %f180;
	fma.rn.f32 	%f182, %f180, %f181, %f181;
	fma.rn.f32 	%f183, %f181, %f182, %f182;
	fma.rn.f32 	%f184, %f182, %f183, %f183;
	fma.rn.f32 	%f185, %f183, %f184, %f184;
	fma.rn.f32 	%f186, %f184, %f185, %f185;
	fma.rn.f32 	%f187, %f185, %f186, %f186;
	fma.rn.f32 	%f188, %f186, %f187, %f187;
	fma.rn.f32 	%f189, %f187, %f188, %f188;
	fma.rn.f32 	%f190, %f188, %f189, %f189;
	fma.rn.f32 	%f191, %f189, %f190, %f190;
	fma.rn.f32 	%f192, %f190, %f191, %f191;
	fma.rn.f32 	%f193, %f191, %f192, %f192;
	fma.rn.f32 	%f194, %f192, %f193, %f193;
	fma.rn.f32 	%f195, %f193, %f194, %f194;
	fma.rn.f32 	%f196, %f194, %f195, %f195;
	fma.rn.f32 	%f197, %f195, %f196, %f196;
	fma.rn.f32 	%f198, %f196, %f197, %f197;
	fma.rn.f32 	%f199, %f197, %f198, %f198;
	fma.rn.f32 	%f200, %f198, %f199, %f199;
	fma.rn.f32 	%f201, %f199, %f200, %f200;
	fma.rn.f32 	%f202, %f200, %f201, %f201;
	fma.rn.f32 	%f203, %f201, %f202, %f202;
	fma.rn.f32 	%f204, %f202, %f203, %f203;
	fma.rn.f32 	%f205, %f203, %f204, %f204;
	fma.rn.f32 	%f206, %f204, %f205, %f205;
	fma.rn.f32 	%f207, %f205, %f206, %f206;
	fma.rn.f32 	%f208, %f206, %f207, %f207;
	fma.rn.f32 	%f209, %f207, %f208, %f208;
	fma.rn.f32 	%f210, %f208, %f209, %f209;
	fma.rn.f32 	%f211, %f209, %f210, %f210;
	fma.rn.f32 	%f212, %f210, %f211, %f211;
	fma.rn.f32 	%f213, %f211, %f212, %f212;
	fma.rn.f32 	%f214, %f212, %f213, %f213;
	fma.rn.f32 	%f215, %f213, %f214, %f214;
	fma.rn.f32 	%f216, %f214, %f215, %f215;
	fma.rn.f32 	%f217, %f215, %f216, %f216;
	fma.rn.f32 	%f218, %f216, %f217, %f217;
	fma.rn.f32 	%f219, %f217, %f218, %f218;
	fma.rn.f32 	%f220, %f218, %f219, %f219;
	fma.rn.f32 	%f221, %f219, %f220, %f220;
	fma.rn.f32 	%f222, %f220, %f221, %f221;
	fma.rn.f32 	%f223, %f221, %f222, %f222;
	fma.rn.f32 	%f224, %f222, %f223, %f223;
	fma.rn.f32 	%f225, %f223, %f224, %f224;
	fma.rn.f32 	%f226, %f224, %f225, %f225;
	fma.rn.f32 	%f227, %f225, %f226, %f226;
	fma.rn.f32 	%f228, %f226, %f227, %f227;
	fma.rn.f32 	%f229, %f227, %f228, %f228;
	fma.rn.f32 	%f230, %f228, %f229, %f229;
	fma.rn.f32 	%f231, %f229, %f230, %f230;
	fma.rn.f32 	%f232, %f230, %f231, %f231;
	fma.rn.f32 	%f233, %f231, %f232, %f232;
	fma.rn.f32 	%f234, %f232, %f233, %f233;
	fma.rn.f32 	%f235, %f233, %f234, %f234;
	fma.rn.f32 	%f236, %f234, %f235, %f235;
	fma.rn.f32 	%f237, %f235, %f236, %f236;
	fma.rn.f32 	%f238, %f236, %f237, %f237;
	fma.rn.f32 	%f239, %f237, %f238, %f238;
	fma.rn.f32 	%f240, %f238, %f239, %f239;
	fma.rn.f32 	%f241, %f239, %f240, %f240;
	fma.rn.f32 	%f242, %f240, %f241, %f241;
	fma.rn.f32 	%f243, %f241, %f242, %f242;
	fma.rn.f32 	%f244, %f242, %f243, %f243;
	fma.rn.f32 	%f245, %f243, %f244, %f244;
	fma.rn.f32 	%f246, %f244, %f245, %f245;
	fma.rn.f32 	%f247, %f245, %f246, %f246;
	fma.rn.f32 	%f248, %f246, %f247, %f247;
	fma.rn.f32 	%f249, %f247, %f248, %f248;
	fma.rn.f32 	%f250, %f248, %f249, %f249;
	fma.rn.f32 	%f251, %f249, %f250, %f250;
	fma.rn.f32 	%f252, %f250, %f251, %f251;
	fma.rn.f32 	%f253, %f251, %f252, %f252;
	fma.rn.f32 	%f254, %f252, %f253, %f253;
	fma.rn.f32 	%f255, %f253, %f254, %f254;
	fma.rn.f32 	%f256, %f254, %f255, %f255;
	fma.rn.f32 	%f257, %f255, %f256, %f256;
	fma.rn.f32 	%f258, %f256, %f257, %f257;
	fma.rn.f32 	%f259, %f257, %f258, %f258;
	fma.rn.f32 	%f260, %f258, %f259, %f259;
	fma.rn.f32 	%f261, %f259, %f260, %f260;
	fma.rn.f32 	%f262, %f260, %f261, %f261;
	fma.rn.f32 	%f263, %f261, %f262, %f262;
	fma.rn.f32 	%f264, %f262, %f263, %f263;
	fma.rn.f32 	%f265, %f263, %f264, %f264;
	fma.rn.f32 	%f266, %f264, %f265, %f265;
	fma.rn.f32 	%f267, %f265, %f266, %f266;
	fma.rn.f32 	%f268, %f266, %f267, %f267;
	fma.rn.f32 	%f269, %f267, %f268, %f268;
	fma.rn.f32 	%f270, %f268, %f269, %f269;
	fma.rn.f32 	%f271, %f269, %f270, %f270;
	fma.rn.f32 	%f272, %f270, %f271, %f271;
	fma.rn.f32 	%f273, %f271, %f272, %f272;
	fma.rn.f32 	%f274, %f272, %f273, %f273;
	fma.rn.f32 	%f275, %f273, %f274, %f274;
	fma.rn.f32 	%f276, %f274, %f275, %f275;
	fma.rn.f32 	%f277, %f275, %f276, %f276;
	fma.rn.f32 	%f278, %f276, %f277, %f277;
	fma.rn.f32 	%f279, %f277, %f278, %f278;
	fma.rn.f32 	%f280, %f278, %f279, %f279;
	fma.rn.f32 	%f281, %f279, %f280, %f280;
	fma.rn.f32 	%f282, %f280, %f281, %f281;
	fma.rn.f32 	%f283, %f281, %f282, %f282;
	fma.rn.f32 	%f284, %f282, %f283, %f283;
	fma.rn.f32 	%f285, %f283, %f284, %f284;
	fma.rn.f32 	%f286, %f284, %f285, %f285;
	fma.rn.f32 	%f287, %f285, %f286, %f286;
	fma.rn.f32 	%f288, %f286, %f287, %f287;
	fma.rn.f32 	%f289, %f287, %f288, %f288;
	fma.rn.f32 	%f290, %f288, %f289, %f289;
	fma.rn.f32 	%f291, %f289, %f290, %f290;
	fma.rn.f32 	%f292, %f290, %f291, %f291;
	fma.rn.f32 	%f293, %f291, %f292, %f292;
	fma.rn.f32 	%f294, %f292, %f293, %f293;
	fma.rn.f32 	%f295, %f293, %f294, %f294;
	fma.rn.f32 	%f296, %f294, %f295, %f295;
	fma.rn.f32 	%f297, %f295, %f296, %f296;
	fma.rn.f32 	%f298, %f296, %f297, %f297;
	fma.rn.f32 	%f299, %f297, %f298, %f298;
	fma.rn.f32 	%f300, %f298, %f299, %f299;
	fma.rn.f32 	%f301, %f299, %f300, %f300;
	fma.rn.f32 	%f302, %f300, %f301, %f301;
	fma.rn.f32 	%f303, %f301, %f302, %f302;
	fma.rn.f32 	%f304, %f302, %f303, %f303;
	fma.rn.f32 	%f305, %f303, %f304, %f304;
	fma.rn.f32 	%f306, %f304, %f305, %f305;
	fma.rn.f32 	%f307, %f305, %f306, %f306;
	fma.rn.f32 	%f308, %f306, %f307, %f307;
	fma.rn.f32 	%f309, %f307, %f308, %f308;
	fma.rn.f32 	%f310, %f308, %f309, %f309;
	fma.rn.f32 	%f311, %f309, %f310, %f310;
	fma.rn.f32 	%f312, %f310, %f311, %f311;
	fma.rn.f32 	%f313, %f311, %f312, %f312;
	fma.rn.f32 	%f314, %f312, %f313, %f313;
	fma.rn.f32 	%f315, %f313, %f314, %f314;
	fma.rn.f32 	%f316, %f314, %f315, %f315;
	fma.rn.f32 	%f317, %f315, %f316, %f316;
	fma.rn.f32 	%f318, %f316, %f317, %f317;
	fma.rn.f32 	%f319, %f317, %f318, %f318;
	fma.rn.f32 	%f320, %f318, %f319, %f319;
	fma.rn.f32 	%f321, %f319, %f320, %f320;
	fma.rn.f32 	%f322, %f320, %f321, %f321;
	fma.rn.f32 	%f323, %f321, %f322, %f322;
	fma.rn.f32 	%f324, %f322, %f323, %f323;
	fma.rn.f32 	%f325, %f323, %f324, %f324;
	fma.rn.f32 	%f326, %f324, %f325, %f325;
	fma.rn.f32 	%f327, %f325, %f326, %f326;
	fma.rn.f32 	%f328, %f326, %f327, %f327;
	fma.rn.f32 	%f329, %f327, %f328, %f328;
	fma.rn.f32 	%f330, %f328, %f329, %f329;
	fma.rn.f32 	%f331, %f329, %f330, %f330;
	fma.rn.f32 	%f332, %f330, %f331, %f331;
	fma.rn.f32 	%f333, %f331, %f332, %f332;
	fma.rn.f32 	%f334, %f332, %f333, %f333;
	fma.rn.f32 	%f335, %f333, %f334, %f334;
	fma.rn.f32 	%f336, %f334, %f335, %f335;
	fma.rn.f32 	%f337, %f335, %f336, %f336;
	fma.rn.f32 	%f338, %f336, %f337, %f337;
	fma.rn.f32 	%f339, %f337, %f338, %f338;
	fma.rn.f32 	%f340, %f338, %f339, %f339;
	fma.rn.f32 	%f341, %f339, %f340, %f340;
	fma.rn.f32 	%f342, %f340, %f341, %f341;
	fma.rn.f32 	%f343, %f341, %f342, %f342;
	fma.rn.f32 	%f344, %f342, %f343, %f343;
	fma.rn.f32 	%f345, %f343, %f344, %f344;
	fma.rn.f32 	%f346, %f344, %f345, %f345;
	fma.rn.f32 	%f347, %f345, %f346, %f346;
	fma.rn.f32 	%f348, %f346, %f347, %f347;
	fma.rn.f32 	%f349, %f347, %f348, %f348;
	fma.rn.f32 	%f350, %f348, %f349, %f349;
	fma.rn.f32 	%f351, %f349, %f350, %f350;
	fma.rn.f32 	%f352, %f350, %f351, %f351;
	fma.rn.f32 	%f353, %f351, %f352, %f352;
	fma.rn.f32 	%f354, %f352, %f353, %f353;
	fma.rn.f32 	%f355, %f353, %f354, %f354;
	fma.rn.f32 	%f356, %f354, %f355, %f355;
	fma.rn.f32 	%f357, %f355, %f356, %f356;
	fma.rn.f32 	%f358, %f356, %f357, %f357;
	fma.rn.f32 	%f359, %f357, %f358, %f358;
	fma.rn.f32 	%f360, %f358, %f359, %f359;
	fma.rn.f32 	%f361, %f359, %f360, %f360;
	fma.rn.f32 	%f362, %f360, %f361, %f361;
	fma.rn.f32 	%f363, %f361, %f362, %f362;
	fma.rn.f32 	%f364, %f362, %f363, %f363;
	fma.rn.f32 	%f365, %f363, %f364, %f364;
	fma.rn.f32 	%f366, %f364, %f365, %f365;
	fma.rn.f32 	%f367, %f365, %f366, %f366;
	fma.rn.f32 	%f368, %f366, %f367, %f367;
	fma.rn.f32 	%f369, %f367, %f368, %f368;
	fma.rn.f32 	%f370, %f368, %f369, %f369;
	fma.rn.f32 	%f371, %f369, %f370, %f370;
	fma.rn.f32 	%f372, %f370, %f371, %f371;
	fma.rn.f32 	%f373, %f371, %f372, %f372;
	fma.rn.f32 	%f374, %f372, %f373, %f373;
	fma.rn.f32 	%f375, %f373, %f374, %f374;
	fma.rn.f32 	%f376, %f374, %f375, %f375;
	fma.rn.f32 	%f377, %f375, %f376, %f376;
	fma.rn.f32 	%f378, %f376, %f377, %f377;
	fma.rn.f32 	%f379, %f377, %f378, %f378;
	fma.rn.f32 	%f380, %f378, %f379, %f379;
	fma.rn.f32 	%f381, %f379, %f380, %f380;
	fma.rn.f32 	%f382, %f380, %f381, %f381;
	fma.rn.f32 	%f383, %f381, %f382, %f382;
	fma.rn.f32 	%f384, %f382, %f383, %f383;
	fma.rn.f32 	%f385, %f383, %f384, %f384;
	fma.rn.f32 	%f386, %f384, %f385, %f385;
	fma.rn.f32 	%f387, %f385, %f386, %f386;
	fma.rn.f32 	%f388, %f386, %f387, %f387;
	fma.rn.f32 	%f389, %f387, %f388, %f388;
	fma.rn.f32 	%f390, %f388, %f389, %f389;
	fma.rn.f32 	%f391, %f389, %f390, %f390;
	fma.rn.f32 	%f392, %f390, %f391, %f391;
	fma.rn.f32 	%f393, %f391, %f392, %f392;
	fma.rn.f32 	%f394, %f392, %f393, %f393;
	fma.rn.f32 	%f395, %f393, %f394, %f394;
	fma.rn.f32 	%f396, %f394, %f395, %f395;
	fma.rn.f32 	%f397, %f395, %f396, %f396;
	fma.rn.f32 	%f398, %f396, %f397, %f397;
	fma.rn.f32 	%f399, %f397, %f398, %f398;
	fma.rn.f32 	%f400, %f398, %f399, %f399;
	fma.rn.f32 	%f401, %f399, %f400, %f400;
	fma.rn.f32 	%f402, %f400, %f401, %f401;
	fma.rn.f32 	%f403, %f401, %f402, %f402;
	fma.rn.f32 	%f404, %f402, %f403, %f403;
	fma.rn.f32 	%f405, %f403, %f404, %f404;
	fma.rn.f32 	%f406, %f404, %f405, %f405;
	fma.rn.f32 	%f407, %f405, %f406, %f406;
	fma.rn.f32 	%f408, %f406, %f407, %f407;
	fma.rn.f32 	%f409, %f407, %f408, %f408;
	fma.rn.f32 	%f410, %f408, %f409, %f409;
	fma.rn.f32 	%f411, %f409, %f410, %f410;
	fma.rn.f32 	%f412, %f410, %f411, %f411;
	fma.rn.f32 	%f413, %f411, %f412, %f412;
	fma.rn.f32 	%f414, %f412, %f413, %f413;
	fma.rn.f32 	%f415, %f413, %f414, %f414;
	fma.rn.f32 	%f416, %f414, %f415, %f415;
	fma.rn.f32 	%f417, %f415, %f416, %f416;
	fma.rn.f32 	%f418, %f416, %f417, %f417;
	fma.rn.f32 	%f419, %f417, %f418, %f418;
	fma.rn.f32 	%f420, %f418, %f419, %f419;
	fma.rn.f32 	%f421, %f419, %f420, %f420;
	fma.rn.f32 	%f422, %f420, %f421, %f421;
	fma.rn.f32 	%f423, %f421, %f422, %f422;
	fma.rn.f32 	%f424, %f422, %f423, %f423;
	fma.rn.f32 	%f425, %f423, %f424, %f424;
	fma.rn.f32 	%f426, %f424, %f425, %f425;
	fma.rn.f32 	%f427, %f425, %f426, %f426;
	fma.rn.f32 	%f428, %f426, %f427, %f427;
	fma.rn.f32 	%f429, %f427, %f428, %f428;
	fma.rn.f32 	%f430, %f428, %f429, %f429;
	fma.rn.f32 	%f431, %f429, %f430, %f430;
	fma.rn.f32 	%f432, %f430, %f431, %f431;
	fma.rn.f32 	%f433, %f431, %f432, %f432;
	fma.rn.f32 	%f434, %f432, %f433, %f433;
	fma.rn.f32 	%f435, %f433, %f434, %f434;
	fma.rn.f32 	%f436, %f434, %f435, %f435;
	fma.rn.f32 	%f437, %f435, %f436, %f436;
	fma.rn.f32 	%f438, %f436, %f437, %f437;
	fma.rn.f32 	%f439, %f437, %f438, %f438;
	fma.rn.f32 	%f440, %f438, %f439, %f439;
	fma.rn.f32 	%f441, %f439, %f440, %f440;
	fma.rn.f32 	%f442, %f440, %f441, %f441;
	fma.rn.f32 	%f443, %f441, %f442, %f442;
	fma.rn.f32 	%f444, %f442, %f443, %f443;
	fma.rn.f32 	%f445, %f443, %f444, %f444;
	fma.rn.f32 	%f446, %f444, %f445, %f445;
	fma.rn.f32 	%f447, %f445, %f446, %f446;
	fma.rn.f32 	%f448, %f446, %f447, %f447;
	fma.rn.f32 	%f449, %f447, %f448, %f448;
	fma.rn.f32 	%f450, %f448, %f449, %f449;
	fma.rn.f32 	%f451, %f449, %f450, %f450;
	fma.rn.f32 	%f452, %f450, %f451, %f451;
	fma.rn.f32 	%f453, %f451, %f452, %f452;
	fma.rn.f32 	%f454, %f452, %f453, %f453;
	fma.rn.f32 	%f455, %f453, %f454, %f454;
	fma.rn.f32 	%f456, %f454, %f455, %f455;
	fma.rn.f32 	%f457, %f455, %f456, %f456;
	fma.rn.f32 	%f458, %f456, %f457, %f457;
	fma.rn.f32 	%f459, %f457, %f458, %f458;
	fma.rn.f32 	%f460, %f458, %f459, %f459;
	fma.rn.f32 	%f461, %f459, %f460, %f460;
	fma.rn.f32 	%f462, %f460, %f461, %f461;
	fma.rn.f32 	%f463, %f461, %f462, %f462;
	fma.rn.f32 	%f464, %f462, %f463, %f463;
	fma.rn.f32 	%f465, %f463, %f464, %f464;
	fma.rn.f32 	%f466, %f464, %f465, %f465;
	fma.rn.f32 	%f467, %f465, %f466, %f466;
	fma.rn.f32 	%f468, %f466, %f467, %f467;
	fma.rn.f32 	%f469, %f467, %f468, %f468;
	fma.rn.f32 	%f470, %f468, %f469, %f469;
	fma.rn.f32 	%f471, %f469, %f470, %f470;
	fma.rn.f32 	%f472, %f470, %f471, %f471;
	fma.rn.f32 	%f473, %f471, %f472, %f472;
	fma.rn.f32 	%f474, %f472, %f473, %f473;
	fma.rn.f32 	%f475, %f473, %f474, %f474;
	fma.rn.f32 	%f476, %f474, %f475, %f475;
	fma.rn.f32 	%f477, %f475, %f476, %f476;
	fma.rn.f32 	%f478, %f476, %f477, %f477;
	fma.rn.f32 	%f479, %f477, %f478, %f478;
	fma.rn.f32 	%f480, %f478, %f479, %f479;
	fma.rn.f32 	%f481, %f479, %f480, %f480;
	fma.rn.f32 	%f482, %f480, %f481, %f481;
	fma.rn.f32 	%f483, %f481, %f482, %f482;
	fma.rn.f32 	%f484, %f482, %f483, %f483;
	fma.rn.f32 	%f485, %f483, %f484, %f484;
	fma.rn.f32 	%f486, %f484, %f485, %f485;
	fma.rn.f32 	%f487, %f485, %f486, %f486;
	fma.rn.f32 	%f488, %f486, %f487, %f487;
	fma.rn.f32 	%f489, %f487, %f488, %f488;
	fma.rn.f32 	%f490, %f488, %f489, %f489;
	fma.rn.f32 	%f491, %f489, %f490, %f490;
	fma.rn.f32 	%f492, %f490, %f491, %f491;
	fma.rn.f32 	%f493, %f491, %f492, %f492;
	fma.rn.f32 	%f494, %f492, %f493, %f493;
	fma.rn.f32 	%f495, %f493, %f494, %f494;
	fma.rn.f32 	%f496, %f494, %f495, %f495;
	fma.rn.f32 	%f497, %f495, %f496, %f496;
	fma.rn.f32 	%f498, %f496, %f497, %f497;
	fma.rn.f32 	%f499, %f497, %f498, %f498;
	fma.rn.f32 	%f500, %f498, %f499, %f499;
	fma.rn.f32 	%f501, %f499, %f500, %f500;
	fma.rn.f32 	%f502, %f500, %f501, %f501;
	fma.rn.f32 	%f503, %f501, %f502, %f502;
	fma.rn.f32 	%f504, %f502, %f503, %f503;
	fma.rn.f32 	%f505, %f503, %f504, %f504;
	fma.rn.f32 	%f506, %f504, %f505, %f505;
	fma.rn.f32 	%f507, %f505, %f506, %f506;
	fma.rn.f32 	%f508, %f506, %f507, %f507;
	fma.rn.f32 	%f509, %f507, %f508, %f508;
	fma.rn.f32 	%f510, %f508, %f509, %f509;
	fma.rn.f32 	%f511, %f509, %f510, %f510;
	fma.rn.f32 	%f512, %f510, %f511, %f511;
	fma.rn.f32 	%f513, %f511, %f512, %f512;
	fma.rn.f32 	%f514, %f512, %f513, %f513;
	fma.rn.f32 	%f515, %f513, %f514, %f514;
	fma.rn.f32 	%f516, %f514, %f515, %f515;
	fma.rn.f32 	%f517, %f515, %f516, %f516;
	fma.rn.f32 	%f518, %f516, %f517, %f517;
	fma.rn.f32 	%f519, %f517, %f518, %f518;
	fma.rn.f32 	%f520, %f518, %f519, %f519;
	fma.rn.f32 	%f521, %f519, %f520, %f520;
	fma.rn.f32 	%f522, %f520, %f521, %f521;
	fma.rn.f32 	%f523, %f521, %f522, %f522;
	fma.rn.f32 	%f524, %f522, %f523, %f523;
	fma.rn.f32 	%f525, %f523, %f524, %f524;
	fma.rn.f32 	%f526, %f524, %f525, %f525;
	fma.rn.f32 	%f527, %f525, %f526, %f526;
	fma.rn.f32 	%f528, %f526, %f527, %f527;
	fma.rn.f32 	%f529, %f527, %f528, %f528;
	fma.rn.f32 	%f530, %f528, %f529, %f529;
	fma.rn.f32 	%f531, %f529, %f530, %f530;
	fma.rn.f32 	%f532, %f530, %f531, %f531;
	fma.rn.f32 	%f533, %f531, %f532, %f532;
	fma.rn.f32 	%f534, %f532, %f533, %f533;
	fma.rn.f32 	%f535, %f533, %f534, %f534;
	fma.rn.f32 	%f536, %f534, %f535, %f535;
	fma.rn.f32 	%f537, %f535, %f536, %f536;
	fma.rn.f32 	%f538, %f536, %f537, %f537;
	fma.rn.f32 	%f539, %f537, %f538, %f538;
	fma.rn.f32 	%f540, %f538, %f539, %f539;
	fma.rn.f32 	%f541, %f539, %f540, %f540;
	fma.rn.f32 	%f542, %f540, %f541, %f541;
	fma.rn.f32 	%f543, %f541, %f542, %f542;
	fma.rn.f32 	%f544, %f542, %f543, %f543;
	fma.rn.f32 	%f545, %f543, %f544, %f544;
	fma.rn.f32 	%f546, %f544, %f545, %f545;
	fma.rn.f32 	%f547, %f545, %f546, %f546;
	fma.rn.f32 	%f548, %f546, %f547, %f547;
	fma.rn.f32 	%f549, %f547, %f548, %f548;
	fma.rn.f32 	%f550, %f548, %f549, %f549;
	fma.rn.f32 	%f551, %f549, %f550, %f550;
	fma.rn.f32 	%f552, %f550, %f551, %f551;
	fma.rn.f32 	%f553, %f551, %f552, %f552;
	fma.rn.f32 	%f554, %f552, %f553, %f553;
	fma.rn.f32 	%f555, %f553, %f554, %f554;
	fma.rn.f32 	%f556, %f554, %f555, %f555;
	fma.rn.f32 	%f557, %f555, %f556, %f556;
	fma.rn.f32 	%f558, %f556, %f557, %f557;
	fma.rn.f32 	%f559, %f557, %f558, %f558;
	fma.rn.f32 	%f560, %f558, %f559, %f559;
	fma.rn.f32 	%f561, %f559, %f560, %f560;
	fma.rn.f32 	%f562, %f560, %f561, %f561;
	fma.rn.f32 	%f563, %f561, %f562, %f562;
	fma.rn.f32 	%f564, %f562, %f563, %f563;
	fma.rn.f32 	%f565, %f563, %f564, %f564;
	fma.rn.f32 	%f566, %f564, %f565, %f565;
	fma.rn.f32 	%f567, %f565, %f566, %f566;
	fma.rn.f32 	%f568, %f566, %f567, %f567;
	fma.rn.f32 	%f569, %f567, %f568, %f568;
	fma.rn.f32 	%f570, %f568, %f569, %f569;
	fma.rn.f32 	%f571, %f569, %f570, %f570;
	fma.rn.f32 	%f572, %f570, %f571, %f571;
	fma.rn.f32 	%f573, %f571, %f572, %f572;
	fma.rn.f32 	%f574, %f572, %f573, %f573;
	fma.rn.f32 	%f575, %f573, %f574, %f574;
	fma.rn.f32 	%f576, %f574, %f575, %f575;
	fma.rn.f32 	%f577, %f575, %f576, %f576;
	fma.rn.f32 	%f578, %f576, %f577, %f577;
	fma.rn.f32 	%f579, %f577, %f578, %f578;
	fma.rn.f32 	%f580, %f578, %f579, %f579;
	fma.rn.f32 	%f581, %f579, %f580, %f580;
	fma.rn.f32 	%f582, %f580, %f581, %f581;
	fma.rn.f32 	%f583, %f581, %f582, %f582;
	fma.rn.f32 	%f584, %f582, %f583, %f583;
	fma.rn.f32 	%f585, %f583, %f584, %f584;
	fma.rn.f32 	%f586, %f584, %f585, %f585;
	fma.rn.f32 	%f587, %f585, %f586, %f586;
	fma.rn.f32 	%f588, %f586, %f587, %f587;
	fma.rn.f32 	%f589, %f587, %f588, %f588;
	fma.rn.f32 	%f590, %f588, %f589, %f589;
	fma.rn.f32 	%f591, %f589, %f590, %f590;
	fma.rn.f32 	%f592, %f590, %f591, %f591;
	fma.rn.f32 	%f593, %f591, %f592, %f592;
	fma.rn.f32 	%f594, %f592, %f593, %f593;
	fma.rn.f32 	%f595, %f593, %f594, %f594;
	fma.rn.f32 	%f596, %f594, %f595, %f595;
	fma.rn.f32 	%f597, %f595, %f596, %f596;
	fma.rn.f32 	%f598, %f596, %f597, %f597;
	fma.rn.f32 	%f599, %f597, %f598, %f598;
	fma.rn.f32 	%f600, %f598, %f599, %f599;
	fma.rn.f32 	%f601, %f599, %f600, %f600;
	fma.rn.f32 	%f602, %f600, %f601, %f601;
	fma.rn.f32 	%f603, %f601, %f602, %f602;
	fma.rn.f32 	%f604, %f602, %f603, %f603;
	fma.rn.f32 	%f605, %f603, %f604, %f604;
	fma.rn.f32 	%f606, %f604, %f605, %f605;
	fma.rn.f32 	%f607, %f605, %f606, %f606;
	fma.rn.f32 	%f608, %f606, %f607, %f607;
	fma.rn.f32 	%f609, %f607, %f608, %f608;
	fma.rn.f32 	%f610, %f608, %f609, %f609;
	fma.rn.f32 	%f611, %f609, %f610, %f610;
	fma.rn.f32 	%f612, %f610, %f611, %f611;
	fma.rn.f32 	%f613, %f611, %f612, %f612;
	fma.rn.f32 	%f614, %f612, %f613, %f613;
	fma.rn.f32 	%f615, %f613, %f614, %f614;
	fma.rn.f32 	%f616, %f614, %f615, %f615;
	fma.rn.f32 	%f617, %f615, %f616, %f616;
	fma.rn.f32 	%f618, %f616, %f617, %f617;
	fma.rn.f32 	%f619, %f617, %f618, %f618;
	fma.rn.f32 	%f620, %f618, %f619, %f619;
	fma.rn.f32 	%f621, %f619, %f620, %f620;
	fma.rn.f32 	%f622, %f620, %f621, %f621;
	fma.rn.f32 	%f623, %f621, %f622, %f622;
	fma.rn.f32 	%f624, %f622, %f623, %f623;
	fma.rn.f32 	%f625, %f623, %f624, %f624;
	fma.rn.f32 	%f626, %f624, %f625, %f625;
	fma.rn.f32 	%f627, %f625, %f626, %f626;
	fma.rn.f32 	%f628, %f626, %f627, %f627;
	fma.rn.f32 	%f629, %f627, %f628, %f628;
	fma.rn.f32 	%f630, %f628, %f629, %f629;
	fma.rn.f32 	%f631, %f629, %f630, %f630;
	fma.rn.f32 	%f632, %f630, %f631, %f631;
	fma.rn.f32 	%f633, %f631, %f632, %f632;
	fma.rn.f32 	%f634, %f632, %f633, %f633;
	fma.rn.f32 	%f635, %f633, %f634, %f634;
	fma.rn.f32 	%f636, %f634, %f635, %f635;
	fma.rn.f32 	%f637, %f635, %f636, %f636;
	fma.rn.f32 	%f638, %f636, %f637, %f637;
	fma.rn.f32 	%f639, %f637, %f638, %f638;
	fma.rn.f32 	%f640, %f638, %f639, %f639;
	fma.rn.f32 	%f641, %f639, %f640, %f640;
	fma.rn.f32 	%f642, %f640, %f641, %f641;
	fma.rn.f32 	%f643, %f641, %f642, %f642;
	fma.rn.f32 	%f644, %f642, %f643, %f643;
	fma.rn.f32 	%f645, %f643, %f644, %f644;
	fma.rn.f32 	%f646, %f644, %f645, %f645;
	fma.rn.f32 	%f647, %f645, %f646, %f646;
	fma.rn.f32 	%f648, %f646, %f647, %f647;
	fma.rn.f32 	%f649, %f647, %f648, %f648;
	fma.rn.f32 	%f650, %f648, %f649, %f649;
	fma.rn.f32 	%f651, %f649, %f650, %f650;
	fma.rn.f32 	%f652, %f650, %f651, %f651;
	fma.rn.f32 	%f653, %f651, %f652, %f652;
	fma.rn.f32 	%f654, %f652, %f653, %f653;
	fma.rn.f32 	%f655, %f653, %f654, %f654;
	fma.rn.f32 	%f656, %f654, %f655, %f655;
	fma.rn.f32 	%f657, %f655, %f656, %f656;
	fma.rn.f32 	%f658, %f656, %f657, %f657;
	fma.rn.f32 	%f659, %f657, %f658, %f658;
	fma.rn.f32 	%f660, %f658, %f659, %f659;
	fma.rn.f32 	%f661, %f659, %f660, %f660;
	fma.rn.f32 	%f662, %f660, %f661, %f661;
	fma.rn.f32 	%f663, %f661, %f662, %f662;
	fma.rn.f32 	%f664, %f662, %f663, %f663;
	fma.rn.f32 	%f665, %f663, %f664, %f664;
	fma.rn.f32 	%f666, %f664, %f665, %f665;
	fma.rn.f32 	%f667, %f665, %f666, %f666;
	fma.rn.f32 	%f668, %f666, %f667, %f667;
	fma.rn.f32 	%f669, %f667, %f668, %f668;
	fma.rn.f32 	%f670, %f668, %f669, %f669;
	fma.rn.f32 	%f671, %f669, %f670, %f670;
	fma.rn.f32 	%f672, %f670, %f671, %f671;
	fma.rn.f32 	%f673, %f671, %f672, %f672;
	fma.rn.f32 	%f674, %f672, %f673, %f673;
	fma.rn.f32 	%f675, %f673, %f674, %f674;
	fma.rn.f32 	%f676, %f674, %f675, %f675;
	fma.rn.f32 	%f677, %f675, %f676, %f676;
	fma.rn.f32 	%f678, %f676, %f677, %f677;
	fma.rn.f32 	%f679, %f677, %f678, %f678;
	fma.rn.f32 	%f680, %f678, %f679, %f679;
	fma.rn.f32 	%f681, %f679, %f680, %f680;
	fma.rn.f32 	%f682, %f680, %f681, %f681;
	fma.rn.f32 	%f683, %f681, %f682, %f682;
	fma.rn.f32 	%f684, %f682, %f683, %f683;
	fma.rn.f32 	%f685, %f683, %f684, %f684;
	fma.rn.f32 	%f686, %f684, %f685, %f685;
	fma.rn.f32 	%f687, %f685, %f686, %f686;
	fma.rn.f32 	%f688, %f686, %f687, %f687;
	fma.rn.f32 	%f689, %f687, %f688, %f688;
	fma.rn.f32 	%f690, %f688, %f689, %f689;
	fma.rn.f32 	%f691, %f689, %f690, %f690;
	fma.rn.f32 	%f692, %f690, %f691, %f691;
	fma.rn.f32 	%f693, %f691, %f692, %f692;
	fma.rn.f32 	%f694, %f692, %f693, %f693;
	fma.rn.f32 	%f695, %f693, %f694, %f694;
	fma.rn.f32 	%f696, %f694, %f695, %f695;
	fma.rn.f32 	%f697, %f695, %f696, %f696;
	fma.rn.f32 	%f698, %f696, %f697, %f697;
	fma.rn.f32 	%f699, %f697, %f698, %f698;
	fma.rn.f32 	%f700, %f698, %f699, %f699;
	fma.rn.f32 	%f701, %f699, %f700, %f700;
	fma.rn.f32 	%f702, %f700, %f701, %f701;
	fma.rn.f32 	%f703, %f701, %f702, %f702;
	fma.rn.f32 	%f704, %f702, %f703, %f703;
	fma.rn.f32 	%f705, %f703, %f704, %f704;
	fma.rn.f32 	%f706, %f704, %f705, %f705;
	fma.rn.f32 	%f707, %f705, %f706, %f706;
	fma.rn.f32 	%f708, %f706, %f707, %f707;
	fma.rn.f32 	%f709, %f707, %f708, %f708;
	fma.rn.f32 	%f710, %f708, %f709, %f709;
	fma.rn.f32 	%f711, %f709, %f710, %f710;
	fma.rn.f32 	%f712, %f710, %f711, %f711;
	fma.rn.f32 	%f713, %f711, %f712, %f712;
	fma.rn.f32 	%f714, %f712, %f713, %f713;
	fma.rn.f32 	%f715, %f713, %f714, %f714;
	fma.rn.f32 	%f716, %f714, %f715, %f715;
	fma.rn.f32 	%f717, %f715, %f716, %f716;
	fma.rn.f32 	%f718, %f716, %f717, %f717;
	fma.rn.f32 	%f719, %f717, %f718, %f718;
	fma.rn.f32 	%f720, %f718, %f719, %f719;
	fma.rn.f32 	%f721, %f719, %f720, %f720;
	fma.rn.f32 	%f722, %f720, %f721, %f721;
	fma.rn.f32 	%f723, %f721, %f722, %f722;
	fma.rn.f32 	%f724, %f722, %f723, %f723;
	fma.rn.f32 	%f725, %f723, %f724, %f724;
	fma.rn.f32 	%f726, %f724, %f725, %f725;
	fma.rn.f32 	%f727, %f725, %f726, %f726;
	fma.rn.f32 	%f728, %f726, %f727, %f727;
	fma.rn.f32 	%f729, %f727, %f728, %f728;
	fma.rn.f32 	%f730, %f728, %f729, %f729;
	fma.rn.f32 	%f731, %f729, %f730, %f730;
	fma.rn.f32 	%f732, %f730, %f731, %f731;
	fma.rn.f32 	%f733, %f731, %f732, %f732;
	fma.rn.f32 	%f734, %f732, %f733, %f733;
	fma.rn.f32 	%f735, %f733, %f734, %f734;
	fma.rn.f32 	%f736, %f734, %f735, %f735;
	fma.rn.f32 	%f737, %f735, %f736, %f736;
	fma.rn.f32 	%f738, %f736, %f737, %f737;
	fma.rn.f32 	%f739, %f737, %f738, %f738;
	fma.rn.f32 	%f740, %f738, %f739, %f739;
	fma.rn.f32 	%f741, %f739, %f740, %f740;
	fma.rn.f32 	%f742, %f740, %f741, %f741;
	fma.rn.f32 	%f743, %f741, %f742, %f742;
	fma.rn.f32 	%f744, %f742, %f743, %f743;
	fma.rn.f32 	%f745, %f743, %f744, %f744;
	fma.rn.f32 	%f746, %f744, %f745, %f745;
	fma.rn.f32 	%f747, %f745, %f746, %f746;
	fma.rn.f32 	%f748, %f746, %f747, %f747;
	fma.rn.f32 	%f749, %f747, %f748, %f748;
	fma.rn.f32 	%f750, %f748, %f749, %f749;
	fma.rn.f32 	%f751, %f749, %f750, %f750;
	fma.rn.f32 	%f752, %f750, %f751, %f751;
	fma.rn.f32 	%f753, %f751, %f752, %f752;
	fma.rn.f32 	%f754, %f752, %f753, %f753;
	fma.rn.f32 	%f755, %f753, %f754, %f754;
	fma.rn.f32 	%f756, %f754, %f755, %f755;
	fma.rn.f32 	%f757, %f755, %f756, %f756;
	fma.rn.f32 	%f758, %f756, %f757, %f757;
	fma.rn.f32 	%f759, %f757, %f758, %f758;
	fma.rn.f32 	%f760, %f758, %f759, %f759;
	fma.rn.f32 	%f761, %f759, %f760, %f760;
	fma.rn.f32 	%f762, %f760, %f761, %f761;
	fma.rn.f32 	%f763, %f761, %f762, %f762;
	fma.rn.f32 	%f764, %f762, %f763, %f763;
	fma.rn.f32 	%f765, %f763, %f764, %f764;
	fma.rn.f32 	%f766, %f764, %f765, %f765;
	fma.rn.f32 	%f767, %f765, %f766, %f766;
	fma.rn.f32 	%f768, %f766, %f767, %f767;
	fma.rn.f32 	%f769, %f767, %f768, %f768;
	fma.rn.f32 	%f770, %f768, %f769, %f769;
	fma.rn.f32 	%f771, %f769, %f770, %f770;
	fma.rn.f32 	%f772, %f770, %f771, %f771;
	fma.rn.f32 	%f773, %f771, %f772, %f772;
	fma.rn.f32 	%f774, %f772, %f773, %f773;
	fma.rn.f32 	%f775, %f773, %f774, %f774;
	fma.rn.f32 	%f776, %f774, %f775, %f775;
	fma.rn.f32 	%f777, %f775, %f776, %f776;
	fma.rn.f32 	%f778, %f776, %f777, %f777;
	fma.rn.f32 	%f779, %f777, %f778, %f778;
	fma.rn.f32 	%f780, %f778, %f779, %f779;
	fma.rn.f32 	%f781, %f779, %f780, %f780;
	fma.rn.f32 	%f782, %f780, %f781, %f781;
	fma.rn.f32 	%f783, %f781, %f782, %f782;
	fma.rn.f32 	%f784, %f782, %f783, %f783;
	fma.rn.f32 	%f785, %f783, %f784, %f784;
	fma.rn.f32 	%f786, %f784, %f785, %f785;
	fma.rn.f32 	%f787, %f785, %f786, %f786;
	fma.rn.f32 	%f788, %f786, %f787, %f787;
	fma.rn.f32 	%f789, %f787, %f788, %f788;
	fma.rn.f32 	%f790, %f788, %f789, %f789;
	fma.rn.f32 	%f791, %f789, %f790, %f790;
	fma.rn.f32 	%f792, %f790, %f791, %f791;
	fma.rn.f32 	%f793, %f791, %f792, %f792;
	fma.rn.f32 	%f794, %f792, %f793, %f793;
	fma.rn.f32 	%f795, %f793, %f794, %f794;
	fma.rn.f32 	%f796, %f794, %f795, %f795;
	fma.rn.f32 	%f797, %f795, %f796, %f796;
	fma.rn.f32 	%f798, %f796, %f797, %f797;
	fma.rn.f32 	%f799, %f797, %f798, %f798;
	fma.rn.f32 	%f800, %f798, %f799, %f799;
	fma.rn.f32 	%f801, %f799, %f800, %f800;
	fma.rn.f32 	%f802, %f800, %f801, %f801;
	fma.rn.f32 	%f803, %f801, %f802, %f802;
	fma.rn.f32 	%f804, %f802, %f803, %f803;
	fma.rn.f32 	%f805, %f803, %f804, %f804;
	fma.rn.f32 	%f806, %f804, %f805, %f805;
	fma.rn.f32 	%f807, %f805, %f806, %f806;
	fma.rn.f32 	%f808, %f806, %f807, %f807;
	fma.rn.f32 	%f809, %f807, %f808, %f808;
	fma.rn.f32 	%f810, %f808, %f809, %f809;
	fma.rn.f32 	%f811, %f809, %f810, %f810;
	fma.rn.f32 	%f812, %f810, %f811, %f811;
	fma.rn.f32 	%f813, %f811, %f812, %f812;
	fma.rn.f32 	%f814, %f812, %f813, %f813;
	fma.rn.f32 	%f815, %f813, %f814, %f814;
	fma.rn.f32 	%f816, %f814, %f815, %f815;
	fma.rn.f32 	%f817, %f815, %f816, %f816;
	fma.rn.f32 	%f818, %f816, %f817, %f817;
	fma.rn.f32 	%f819, %f817, %f818, %f818;
	fma.rn.f32 	%f820, %f818, %f819, %f819;
	fma.rn.f32 	%f821, %f819, %f820, %f820;
	fma.rn.f32 	%f822, %f820, %f821, %f821;
	fma.rn.f32 	%f823, %f821, %f822, %f822;
	fma.rn.f32 	%f824, %f822, %f823, %f823;
	fma.rn.f32 	%f825, %f823, %f824, %f824;
	fma.rn.f32 	%f826, %f824, %f825, %f825;
	fma.rn.f32 	%f827, %f825, %f826, %f826;
	fma.rn.f32 	%f828, %f826, %f827, %f827;
	fma.rn.f32 	%f829, %f827, %f828, %f828;
	fma.rn.f32 	%f830, %f828, %f829, %f829;
	fma.rn.f32 	%f831, %f829, %f830, %f830;
	fma.rn.f32 	%f832, %f830, %f831, %f831;
	fma.rn.f32 	%f833, %f831, %f832, %f832;
	fma.rn.f32 	%f834, %f832, %f833, %f833;
	fma.rn.f32 	%f835, %f833, %f834, %f834;
	fma.rn.f32 	%f836, %f834, %f835, %f835;
	fma.rn.f32 	%f837, %f835, %f836, %f836;
	fma.rn.f32 	%f838, %f836, %f837, %f837;
	fma.rn.f32 	%f839, %f837, %f838, %f838;
	fma.rn.f32 	%f840, %f838, %f839, %f839;
	fma.rn.f32 	%f841, %f839, %f840, %f840;
	fma.rn.f32 	%f842, %f840, %f841, %f841;
	fma.rn.f32 	%f843, %f841, %f842, %f842;
	fma.rn.f32 	%f844, %f842, %f843, %f843;
	fma.rn.f32 	%f845, %f843, %f844, %f844;
	fma.rn.f32 	%f846, %f844, %f845, %f845;
	fma.rn.f32 	%f847, %f845, %f846, %f846;
	fma.rn.f32 	%f848, %f846, %f847, %f847;
	fma.rn.f32 	%f849, %f847, %f848, %f848;
	fma.rn.f32 	%f850, %f848, %f849, %f849;
	fma.rn.f32 	%f851, %f849, %f850, %f850;
	fma.rn.f32 	%f852, %f850, %f851, %f851;
	fma.rn.f32 	%f853, %f851, %f852, %f852;
	fma.rn.f32 	%f854, %f852, %f853, %f853;
	fma.rn.f32 	%f855, %f853, %f854, %f854;
	fma.rn.f32 	%f856, %f854, %f855, %f855;
	fma.rn.f32 	%f857, %f855, %f856, %f856;
	fma.rn.f32 	%f858, %f856, %f857, %f857;
	fma.rn.f32 	%f859, %f857, %f858, %f858;
	fma.rn.f32 	%f860, %f858, %f859, %f859;
	fma.rn.f32 	%f861, %f859, %f860, %f860;
	fma.rn.f32 	%f862, %f860, %f861, %f861;
	fma.rn.f32 	%f863, %f861, %f862, %f862;
	fma.rn.f32 	%f864, %f862, %f863, %f863;
	fma.rn.f32 	%f865, %f863, %f864, %f864;
	fma.rn.f32 	%f866, %f864, %f865, %f865;
	fma.rn.f32 	%f867, %f865, %f866, %f866;
	fma.rn.f32 	%f868, %f866, %f867, %f867;
	fma.rn.f32 	%f869, %f867, %f868, %f868;
	fma.rn.f32 	%f870, %f868, %f869, %f869;
	fma.rn.f32 	%f871, %f869, %f870, %f870;
	fma.rn.f32 	%f872, %f870, %f871, %f871;
	fma.rn.f32 	%f873, %f871, %f872, %f872;
	fma.rn.f32 	%f874, %f872, %f873, %f873;
	fma.rn.f32 	%f875, %f873, %f874, %f874;
	fma.rn.f32 	%f876, %f874, %f875, %f875;
	fma.rn.f32 	%f877, %f875, %f876, %f876;
	fma.rn.f32 	%f878, %f876, %f877, %f877;
	fma.rn.f32 	%f879, %f877, %f878, %f878;
	fma.rn.f32 	%f880, %f878, %f879, %f879;
	fma.rn.f32 	%f881, %f879, %f880, %f880;
	fma.rn.f32 	%f882, %f880, %f881, %f881;
	fma.rn.f32 	%f883, %f881, %f882, %f882;
	fma.rn.f32 	%f884, %f882, %f883, %f883;
	fma.rn.f32 	%f885, %f883, %f884, %f884;
	fma.rn.f32 	%f886, %f884, %f885, %f885;
	fma.rn.f32 	%f887, %f885, %f886, %f886;
	fma.rn.f32 	%f888, %f886, %f887, %f887;
	fma.rn.f32 	%f889, %f887, %f888, %f888;
	fma.rn.f32 	%f890, %f888, %f889, %f889;
	fma.rn.f32 	%f891, %f889, %f890, %f890;
	fma.rn.f32 	%f892, %f890, %f891, %f891;
	fma.rn.f32 	%f893, %f891, %f892, %f892;
	fma.rn.f32 	%f894, %f892, %f893, %f893;
	fma.rn.f32 	%f895, %f893, %f894, %f894;
	fma.rn.f32 	%f896, %f894, %f895, %f895;
	fma.rn.f32 	%f897, %f895, %f896, %f896;
	fma.rn.f32 	%f898, %f896, %f897, %f897;
	fma.rn.f32 	%f899, %f897, %f898, %f898;
	fma.rn.f32 	%f900, %f898, %f899, %f899;
	fma.rn.f32 	%f901, %f899, %f900, %f900;
	fma.rn.f32 	%f902, %f900, %f901, %f901;
	fma.rn.f32 	%f903, %f901, %f902, %f902;
	fma.rn.f32 	%f904, %f902, %f903, %f903;
	fma.rn.f32 	%f905, %f903, %f904, %f904;
	fma.rn.f32 	%f906, %f904, %f905, %f905;
	fma.rn.f32 	%f907, %f905, %f906, %f906;
	fma.rn.f32 	%f908, %f906, %f907, %f907;
	fma.rn.f32 	%f909, %f907, %f908, %f908;
	fma.rn.f32 	%f910, %f908, %f909, %f909;
	fma.rn.f32 	%f911, %f909, %f910, %f910;
	fma.rn.f32 	%f912, %f910, %f911, %f911;
	fma.rn.f32 	%f913, %f911, %f912, %f912;
	fma.rn.f32 	%f914, %f912, %f913, %f913;
	fma.rn.f32 	%f915, %f913, %f914, %f914;
	fma.rn.f32 	%f916, %f914, %f915, %f915;
	fma.rn.f32 	%f917, %f915, %f916, %f916;
	fma.rn.f32 	%f918, %f916, %f917, %f917;
	fma.rn.f32 	%f919, %f917, %f918, %f918;
	fma.rn.f32 	%f920, %f918, %f919, %f919;
	fma.rn.f32 	%f921, %f919, %f920, %f920;
	fma.rn.f32 	%f922, %f920, %f921, %f921;
	fma.rn.f32 	%f923, %f921, %f922, %f922;
	fma.rn.f32 	%f924, %f922, %f923, %f923;
	fma.rn.f32 	%f925, %f923, %f924, %f924;
	fma.rn.f32 	%f926, %f924, %f925, %f925;
	fma.rn.f32 	%f927, %f925, %f926, %f926;
	fma.rn.f32 	%f928, %f926, %f927, %f927;
	fma.rn.f32 	%f929, %f927, %f928, %f928;
	fma.rn.f32 	%f930, %f928, %f929, %f929;
	fma.rn.f32 	%f931, %f929, %f930, %f930;
	fma.rn.f32 	%f932, %f930, %f931, %f931;
	fma.rn.f32 	%f933, %f931, %f932, %f932;
	fma.rn.f32 	%f934, %f932, %f933, %f933;
	fma.rn.f32 	%f935, %f933, %f934, %f934;
	fma.rn.f32 	%f936, %f934, %f935, %f935;
	fma.rn.f32 	%f937, %f935, %f936, %f936;
	fma.rn.f32 	%f938, %f936, %f937, %f937;
	fma.rn.f32 	%f939, %f937, %f938, %f938;
	fma.rn.f32 	%f940, %f938, %f939, %f939;
	fma.rn.f32 	%f941, %f939, %f940, %f940;
	fma.rn.f32 	%f942, %f940, %f941, %f941;
	fma.rn.f32 	%f943, %f941, %f942, %f942;
	fma.rn.f32 	%f944, %f942, %f943, %f943;
	fma.rn.f32 	%f945, %f943, %f944, %f944;
	fma.rn.f32 	%f946, %f944, %f945, %f945;
	fma.rn.f32 	%f947, %f945, %f946, %f946;
	fma.rn.f32 	%f948, %f946, %f947, %f947;
	fma.rn.f32 	%f949, %f947, %f948, %f948;
	fma.rn.f32 	%f950, %f948, %f949, %f949;
	fma.rn.f32 	%f951, %f949, %f950, %f950;
	fma.rn.f32 	%f952, %f950, %f951, %f951;
	fma.rn.f32 	%f953, %f951, %f952, %f952;
	fma.rn.f32 	%f954, %f952, %f953, %f953;
	fma.rn.f32 	%f955, %f953, %f954, %f954;
	fma.rn.f32 	%f956, %f954, %f955, %f955;
	fma.rn.f32 	%f957, %f955, %f956, %f956;
	fma.rn.f32 	%f958, %f956, %f957, %f957;
	fma.rn.f32 	%f959, %f957, %f958, %f958;
	fma.rn.f32 	%f960, %f958, %f959, %f959;
	fma.rn.f32 	%f961, %f959, %f960, %f960;
	fma.rn.f32 	%f962, %f960, %f961, %f961;
	fma.rn.f32 	%f963, %f961, %f962, %f962;
	fma.rn.f32 	%f964, %f962, %f963, %f963;
	fma.rn.f32 	%f965, %f963, %f964, %f964;
	fma.rn.f32 	%f966, %f964, %f965, %f965;
	fma.rn.f32 	%f967, %f965, %f966, %f966;
	fma.rn.f32 	%f968, %f966, %f967, %f967;
	fma.rn.f32 	%f969, %f967, %f968, %f968;
	fma.rn.f32 	%f970, %f968, %f969, %f969;
	fma.rn.f32 	%f971, %f969, %f970, %f970;
	fma.rn.f32 	%f972, %f970, %f971, %f971;
	fma.rn.f32 	%f973, %f971, %f972, %f972;
	fma.rn.f32 	%f974, %f972, %f973, %f973;
	fma.rn.f32 	%f975, %f973, %f974, %f974;
	fma.rn.f32 	%f976, %f974, %f975, %f975;
	fma.rn.f32 	%f977, %f975, %f976, %f976;
	fma.rn.f32 	%f978, %f976, %f977, %f977;
	fma.rn.f32 	%f979, %f977, %f978, %f978;
	fma.rn.f32 	%f980, %f978, %f979, %f979;
	fma.rn.f32 	%f981, %f979, %f980, %f980;
	fma.rn.f32 	%f982, %f980, %f981, %f981;
	fma.rn.f32 	%f983, %f981, %f982, %f982;
	fma.rn.f32 	%f984, %f982, %f983, %f983;
	fma.rn.f32 	%f985, %f983, %f984, %f984;
	fma.rn.f32 	%f986, %f984, %f985, %f985;
	fma.rn.f32 	%f987, %f985, %f986, %f986;
	fma.rn.f32 	%f988, %f986, %f987, %f987;
	fma.rn.f32 	%f989, %f987, %f988, %f988;
	fma.rn.f32 	%f990, %f988, %f989, %f989;
	fma.rn.f32 	%f991, %f989, %f990, %f990;
	fma.rn.f32 	%f992, %f990, %f991, %f991;
	fma.rn.f32 	%f993, %f991, %f992, %f992;
	fma.rn.f32 	%f994, %f992, %f993, %f993;
	fma.rn.f32 	%f995, %f993, %f994, %f994;
	fma.rn.f32 	%f996, %f994, %f995, %f995;
	fma.rn.f32 	%f997, %f995, %f996, %f996;
	fma.rn.f32 	%f998, %f996, %f997, %f997;
	fma.rn.f32 	%f999, %f997, %f998, %f998;
	fma.rn.f32 	%f1000, %f998, %f999, %f999;
	fma.rn.f32 	%f1001, %f999, %f1000, %f1000;
	fma.rn.f32 	%f1002, %f1000, %f1001, %f1001;
	fma.rn.f32 	%f1003, %f1001, %f1002, %f1002;
	fma.rn.f32 	%f1004, %f1002, %f1003, %f1003;
	fma.rn.f32 	%f1005, %f1003, %f1004, %f1004;
	fma.rn.f32 	%f1006, %f1004, %f1005, %f1005;
	fma.rn.f32 	%f1007, %f1005, %f1006, %f1006;
	fma.rn.f32 	%f1008, %f1006, %f1007, %f1007;
	fma.rn.f32 	%f1009, %f1007, %f1008, %f1008;
	fma.rn.f32 	%f1010, %f1008, %f1009, %f1009;
	fma.rn.f32 	%f1011, %f1009, %f1010, %f1010;
	fma.rn.f32 	%f1012, %f1010, %f1011, %f1011;
	fma.rn.f32 	%f1013, %f1011, %f1012, %f1012;
	fma.rn.f32 	%f1014, %f1012, %f1013, %f1013;
	fma.rn.f32 	%f1015, %f1013, %f1014, %f1014;
	fma.rn.f32 	%f1016, %f1014, %f1015, %f1015;
	fma.rn.f32 	%f1017, %f1015, %f1016, %f1016;
	fma.rn.f32 	%f1018, %f1016, %f1017, %f1017;
	fma.rn.f32 	%f1019, %f1017, %f1018, %f1018;
	fma.rn.f32 	%f1020, %f1018, %f1019, %f1019;
	fma.rn.f32 	%f1021, %f1019, %f1020, %f1020;
	fma.rn.f32 	%f1022, %f1020, %f1021, %f1021;
	fma.rn.f32 	%f1023, %f1021, %f1022, %f1022;
	fma.rn.f32 	%f1024, %f1022, %f1023, %f1023;
	fma.rn.f32 	%f1025, %f1023, %f1024, %f1024;
	fma.rn.f32 	%f1026, %f1024, %f1025, %f1025;
	fma.rn.f32 	%f1027, %f1025, %f1026, %f1026;
	fma.rn.f32 	%f1028, %f1026, %f1027, %f1027;
	fma.rn.f32 	%f1029, %f1027, %f1028, %f1028;
	fma.rn.f32 	%f1030, %f1028, %f1029, %f1029;
	fma.rn.f32 	%f1031, %f1029, %f1030, %f1030;
	fma.rn.f32 	%f1032, %f1030, %f1031, %f1031;
	fma.rn.f32 	%f1033, %f1031, %f1032, %f1032;
	fma.rn.f32 	%f1034, %f1032, %f1033, %f1033;
	fma.rn.f32 	%f1035, %f1033, %f1034, %f1034;
	fma.rn.f32 	%f1036, %f1034, %f1035, %f1035;
	fma.rn.f32 	%f1037, %f1035, %f1036, %f1036;
	fma.rn.f32 	%f1038, %f1036, %f1037, %f1037;
	fma.rn.f32 	%f1039, %f1037, %f1038, %f1038;
	fma.rn.f32 	%f1040, %f1038, %f1039, %f1039;
	fma.rn.f32 	%f1041, %f1039, %f1040, %f1040;
	fma.rn.f32 	%f1042, %f1040, %f1041, %f1041;
	fma.rn.f32 	%f1043, %f1041, %f1042, %f1042;
	fma.rn.f32 	%f1044, %f1042, %f1043, %f1043;
	fma.rn.f32 	%f1045, %f1043, %f1044, %f1044;
	fma.rn.f32 	%f1046, %f1044, %f1045, %f1045;
	fma.rn.f32 	%f1047, %f1045, %f1046, %f1046;
	fma.rn.f32 	%f1048, %f1046, %f1047, %f1047;
	fma.rn.f32 	%f1049, %f1047, %f1048, %f1048;
	fma.rn.f32 	%f1050, %f1048, %f1049, %f1049;
	fma.rn.f32 	%f1051, %f1049, %f1050, %f1050;
	fma.rn.f32 	%f1052, %f1050, %f1051, %f1051;
	fma.rn.f32 	%f1053, %f1051, %f1052, %f1052;
	fma.rn.f32 	%f1054, %f1052, %f1053, %f1053;
	fma.rn.f32 	%f1055, %f1053, %f1054, %f1054;
	fma.rn.f32 	%f1056, %f1054, %f1055, %f1055;
	fma.rn.f32 	%f1057, %f1055, %f1056, %f1056;
	fma.rn.f32 	%f1058, %f1056, %f1057, %f1057;
	fma.rn.f32 	%f1059, %f1057, %f1058, %f1058;
	fma.rn.f32 	%f1060, %f1058, %f1059, %f1059;
	fma.rn.f32 	%f1061, %f1059, %f1060, %f1060;
	fma.rn.f32 	%f1062, %f1060, %f1061, %f1061;
	fma.rn.f32 	%f1063, %f1061, %f1062, %f1062;
	fma.rn.f32 	%f1064, %f1062, %f1063, %f1063;
	fma.rn.f32 	%f1065, %f1063, %f1064, %f1064;
	fma.rn.f32 	%f1066, %f1064, %f1065, %f1065;
	fma.rn.f32 	%f1067, %f1065, %f1066, %f1066;
	fma.rn.f32 	%f1068, %f1066, %f1067, %f1067;
	fma.rn.f32 	%f1069, %f1067, %f1068, %f1068;
	fma.rn.f32 	%f1070, %f1068, %f1069, %f1069;
	fma.rn.f32 	%f1071, %f1069, %f1070, %f1070;
	fma.rn.f32 	%f1072, %f1070, %f1071, %f1071;
	fma.rn.f32 	%f1073, %f1071, %f1072, %f1072;
	fma.rn.f32 	%f1074, %f1072, %f1073, %f1073;
	fma.rn.f32 	%f1075, %f1073, %f1074, %f1074;
	fma.rn.f32 	%f1076, %f1074, %f1075, %f1075;
	fma.rn.f32 	%f1077, %f1075, %f1076, %f1076;
	fma.rn.f32 	%f1078, %f1076, %f1077, %f1077;
	fma.rn.f32 	%f1079, %f1077, %f1078, %f1078;
	fma.rn.f32 	%f1080, %f1078, %f1079, %f1079;
	fma.rn.f32 	%f1081, %f1079, %f1080, %f1080;
	fma.rn.f32 	%f1082, %f1080, %f1081, %f1081;
	fma.rn.f32 	%f1083, %f1081, %f1082, %f1082;
	fma.rn.f32 	%f1084, %f1082, %f1083, %f1083;
	fma.rn.f32 	%f1085, %f1083, %f1084, %f1084;
	fma.rn.f32 	%f1086, %f1084, %f1085, %f1085;
	fma.rn.f32 	%f1087, %f1085, %f1086, %f1086;
	fma.rn.f32 	%f1088, %f1086, %f1087, %f1087;
	fma.rn.f32 	%f1089, %f1087, %f1088, %f1088;
	fma.rn.f32 	%f1090, %f1088, %f1089, %f1089;
	fma.rn.f32 	%f1091, %f1089, %f1090, %f1090;
	fma.rn.f32 	%f1092, %f1090, %f1091, %f1091;
	fma.rn.f32 	%f1093, %f1091, %f1092, %f1092;
	fma.rn.f32 	%f1094, %f1092, %f1093, %f1093;
	fma.rn.f32 	%f1095, %f1093, %f1094, %f1094;
	fma.rn.f32 	%f1096, %f1094, %f1095, %f1095;
	fma.rn.f32 	%f1097, %f1095, %f1096, %f1096;
	fma.rn.f32 	%f1098, %f1096, %f1097, %f1097;
	fma.rn.f32 	%f1099, %f1097, %f1098, %f1098;
	fma.rn.f32 	%f1100, %f1098, %f1099, %f1099;
	fma.rn.f32 	%f1101, %f1099, %f1100, %f1100;
	fma.rn.f32 	%f1102, %f1100, %f1101, %f1101;
	fma.rn.f32 	%f1103, %f1101, %f1102, %f1102;
	fma.rn.f32 	%f1104, %f1102, %f1103, %f1103;
	fma.rn.f32 	%f1105, %f1103, %f1104, %f1104;
	fma.rn.f32 	%f1106, %f1104, %f1105, %f1105;
	fma.rn.f32 	%f1107, %f1105, %f1106, %f1106;
	fma.rn.f32 	%f1108, %f1106, %f1107, %f1107;
	fma.rn.f32 	%f1109, %f1107, %f1108, %f1108;
	fma.rn.f32 	%f1110, %f1108, %f1109, %f1109;
	fma.rn.f32 	%f1111, %f1109, %f1110, %f1110;
	fma.rn.f32 	%f1112, %f1110, %f1111, %f1111;
	fma.rn.f32 	%f1113, %f1111, %f1112, %f1112;
	fma.rn.f32 	%f1114, %f1112, %f1113, %f1113;
	fma.rn.f32 	%f1115, %f1113, %f1114, %f1114;
	fma.rn.f32 	%f1116, %f1114, %f1115, %f1115;
	fma.rn.f32 	%f1117, %f1115, %f1116, %f1116;
	fma.rn.f32 	%f1118, %f1116, %f1117, %f1117;
	fma.rn.f32 	%f1119, %f1117, %f1118, %f1118;
	fma.rn.f32 	%f1120, %f1118, %f1119, %f1119;
	fma.rn.f32 	%f1121, %f1119, %f1120, %f1120;
	fma.rn.f32 	%f1122, %f1120, %f1121, %f1121;
	fma.rn.f32 	%f1123, %f1121, %f1122, %f1122;
	fma.rn.f32 	%f1124, %f1122, %f1123, %f1123;
	fma.rn.f32 	%f1125, %f1123, %f1124, %f1124;
	fma.rn.f32 	%f1126, %f1124, %f1125, %f1125;
	fma.rn.f32 	%f1127, %f1125, %f1126, %f1126;
	fma.rn.f32 	%f1128, %f1126, %f1127, %f1127;
	fma.rn.f32 	%f1129, %f1127, %f1128, %f1128;
	fma.rn.f32 	%f1130, %f1128, %f1129, %f1129;
	fma.rn.f32 	%f1131, %f1129, %f1130, %f1130;
	fma.rn.f32 	%f1132, %f1130, %f1131, %f1131;
	fma.rn.f32 	%f1133, %f1131, %f1132, %f1132;
	fma.rn.f32 	%f1134, %f1132, %f1133, %f1133;
	fma.rn.f32 	%f1135, %f1133, %f1134, %f1134;
	fma.rn.f32 	%f1136, %f1134, %f1135, %f1135;
	fma.rn.f32 	%f1137, %f1135, %f1136, %f1136;
	fma.rn.f32 	%f1138, %f1136, %f1137, %f1137;
	fma.rn.f32 	%f1139, %f1137, %f1138, %f1138;
	fma.rn.f32 	%f1140, %f1138, %f1139, %f1139;
	fma.rn.f32 	%f1141, %f1139, %f1140, %f1140;
	fma.rn.f32 	%f1142, %f1140, %f1141, %f1141;
	fma.rn.f32 	%f1143, %f1141, %f1142, %f1142;
	fma.rn.f32 	%f1144, %f1142, %f1143, %f1143;
	fma.rn.f32 	%f1145, %f1143, %f1144, %f1144;
	fma.rn.f32 	%f1146, %f1144, %f1145, %f1145;
	fma.rn.f32 	%f1147, %f1145, %f1146, %f1146;
	fma.rn.f32 	%f1148, %f1146, %f1147, %f1147;
	fma.rn.f32 	%f1149, %f1147, %f1148, %f1148;
	fma.rn.f32 	%f1150, %f1148, %f1149, %f1149;
	fma.rn.f32 	%f1151, %f1149, %f1150, %f1150;
	fma.rn.f32 	%f1152, %f1150, %f1151, %f1151;
	fma.rn.f32 	%f1153, %f1151, %f1152, %f1152;
	fma.rn.f32 	%f1154, %f1152, %f1153, %f1153;
	fma.rn.f32 	%f1155, %f1153, %f1154, %f1154;
	fma.rn.f32 	%f1156, %f1154, %f1155, %f1155;
	fma.rn.f32 	%f1157, %f1155, %f1156, %f1156;
	fma.rn.f32 	%f1158, %f1156, %f1157, %f1157;
	fma.rn.f32 	%f1159, %f1157, %f1158, %f1158;
	fma.rn.f32 	%f1160, %f1158, %f1159, %f1159;
	fma.rn.f32 	%f1161, %f1159, %f1160, %f1160;
	fma.rn.f32 	%f1162, %f1160, %f1161, %f1161;
	fma.rn.f32 	%f1163, %f1161, %f1162, %f1162;
	fma.rn.f32 	%f1164, %f1162, %f1163, %f1163;
	fma.rn.f32 	%f1165, %f1163, %f1164, %f1164;
	fma.rn.f32 	%f1166, %f1164, %f1165, %f1165;
	fma.rn.f32 	%f1167, %f1165, %f1166, %f1166;
	fma.rn.f32 	%f1168, %f1166, %f1167, %f1167;
	fma.rn.f32 	%f1169, %f1167, %f1168, %f1168;
	fma.rn.f32 	%f1170, %f1168, %f1169, %f1169;
	fma.rn.f32 	%f1171, %f1169, %f1170, %f1170;
	fma.rn.f32 	%f1172, %f1170, %f1171, %f1171;
	fma.rn.f32 	%f1173, %f1171, %f1172, %f1172;
	fma.rn.f32 	%f1174, %f1172, %f1173, %f1173;
	fma.rn.f32 	%f1175, %f1173, %f1174, %f1174;
	fma.rn.f32 	%f1176, %f1174, %f1175, %f1175;
	fma.rn.f32 	%f1177, %f1175, %f1176, %f1176;
	fma.rn.f32 	%f1178, %f1176, %f1177, %f1177;
	fma.rn.f32 	%f1179, %f1177, %f1178, %f1178;
	fma.rn.f32 	%f1180, %f1178, %f1179, %f1179;
	fma.rn.f32 	%f1181, %f1179, %f1180, %f1180;
	fma.rn.f32 	%f1182, %f1180, %f1181, %f1181;
	fma.rn.f32 	%f1183, %f1181, %f1182, %f1182;
	fma.rn.f32 	%f1184, %f1182, %f1183, %f1183;
	fma.rn.f32 	%f1185, %f1183, %f1184, %f1184;
	fma.rn.f32 	%f1186, %f1184, %f1185, %f1185;
	fma.rn.f32 	%f1187, %f1185, %f1186, %f1186;
	fma.rn.f32 	%f1188, %f1186, %f1187, %f1187;
	fma.rn.f32 	%f1189, %f1187, %f1188, %f1188;
	fma.rn.f32 	%f1190, %f1188, %f1189, %f1189;
	fma.rn.f32 	%f1191, %f1189, %f1190, %f1190;
	fma.rn.f32 	%f1192, %f1190, %f1191, %f1191;
	fma.rn.f32 	%f1193, %f1191, %f1192, %f1192;
	fma.rn.f32 	%f1194, %f1192, %f1193, %f1193;
	fma.rn.f32 	%f1195, %f1193, %f1194, %f1194;
	fma.rn.f32 	%f1196, %f1194, %f1195, %f1195;
	fma.rn.f32 	%f1197, %f1195, %f1196, %f1196;
	fma.rn.f32 	%f1198, %f1196, %f1197, %f1197;
	fma.rn.f32 	%f1199, %f1197, %f1198, %f1198;
	fma.rn.f32 	%f1200, %f1198, %f1199, %f1199;
	fma.rn.f32 	%f1201, %f1199, %f1200, %f1200;
	fma.rn.f32 	%f1202, %f1200, %f1201, %f1201;
	fma.rn.f32 	%f1203, %f1201, %f1202, %f1202;
	fma.rn.f32 	%f1204, %f1202, %f1203, %f1203;
	fma.rn.f32 	%f1205, %f1203, %f1204, %f1204;
	fma.rn.f32 	%f1206, %f1204, %f1205, %f1205;
	fma.rn.f32 	%f1207, %f1205, %f1206, %f1206;
	fma.rn.f32 	%f1208, %f1206, %f1207, %f1207;
	fma.rn.f32 	%f1209, %f1207, %f1208, %f1208;
	fma.rn.f32 	%f1210, %f1208, %f1209, %f1209;
	fma.rn.f32 	%f1211, %f1209, %f1210, %f1210;
	fma.rn.f32 	%f1212, %f1210, %f1211, %f1211;
	fma.rn.f32 	%f1213, %f1211, %f1212, %f1212;
	fma.rn.f32 	%f1214, %f1212, %f1213, %f1213;
	fma.rn.f32 	%f1215, %f1213, %f1214, %f1214;
	fma.rn.f32 	%f1216, %f1214, %f1215, %f1215;
	fma.rn.f32 	%f1217, %f1215, %f1216, %f1216;
	fma.rn.f32 	%f1218, %f1216, %f1217, %f1217;
	fma.rn.f32 	%f1219, %f1217, %f1218, %f1218;
	fma.rn.f32 	%f1220, %f1218, %f1219, %f1219;
	fma.rn.f32 	%f1221, %f1219, %f1220, %f1220;
	fma.rn.f32 	%f1222, %f1220, %f1221, %f1221;
	fma.rn.f32 	%f1223, %f1221, %f1222, %f1222;
	fma.rn.f32 	%f1224, %f1222, %f1223, %f1223;
	fma.rn.f32 	%f1225, %f1223, %f1224, %f1224;
	fma.rn.f32 	%f1226, %f1224, %f1225, %f1225;
	fma.rn.f32 	%f1227, %f1225, %f1226, %f1226;
	fma.rn.f32 	%f1228, %f1226, %f1227, %f1227;
	fma.rn.f32 	%f1229, %f1227, %f1228, %f1228;
	fma.rn.f32 	%f1230, %f1228, %f1229, %f1229;
	fma.rn.f32 	%f1231, %f1229, %f1230, %f1230;
	fma.rn.f32 	%f1232, %f1230, %f1231, %f1231;
	fma.rn.f32 	%f1233, %f1231, %f1232, %f1232;
	fma.rn.f32 	%f1234, %f1232, %f1233, %f1233;
	fma.rn.f32 	%f1235, %f1233, %f1234, %f1234;
	fma.rn.f32 	%f1236, %f1234, %f1235, %f1235;
	fma.rn.f32 	%f1237, %f1235, %f1236, %f1236;
	fma.rn.f32 	%f1238, %f1236, %f1237, %f1237;
	fma.rn.f32 	%f1239, %f1237, %f1238, %f1238;
	fma.rn.f32 	%f1240, %f1238, %f1239, %f1239;
	fma.rn.f32 	%f1241, %f1239, %f1240, %f1240;
	fma.rn.f32 	%f1242, %f1240, %f1241, %f1241;
	fma.rn.f32 	%f1243, %f1241, %f1242, %f1242;
	fma.rn.f32 	%f1244, %f1242, %f1243, %f1243;
	fma.rn.f32 	%f1245, %f1243, %f1244, %f1244;
	fma.rn.f32 	%f1246, %f1244, %f1245, %f1245;
	fma.rn.f32 	%f1247, %f1245, %f1246, %f1246;
	fma.rn.f32 	%f1248, %f1246, %f1247, %f1247;
	fma.rn.f32 	%f1249, %f1247, %f1248, %f1248;
	fma.rn.f32 	%f1250, %f1248, %f1249, %f1249;
	fma.rn.f32 	%f1251, %f1249, %f1250, %f1250;
	fma.rn.f32 	%f1252, %f1250, %f1251, %f1251;
	fma.rn.f32 	%f1253, %f1251, %f1252, %f1252;
	fma.rn.f32 	%f1254, %f1252, %f1253, %f1253;
	fma.rn.f32 	%f1255, %f1253, %f1254, %f1254;
	fma.rn.f32 	%f1256, %f1254, %f1255, %f1255;
	fma.rn.f32 	%f1257, %f1255, %f1256, %f1256;
	fma.rn.f32 	%f1258, %f1256, %f1257, %f1257;
	fma.rn.f32 	%f1259, %f1257, %f1258, %f1258;
	fma.rn.f32 	%f1260, %f1258, %f1259, %f1259;
	fma.rn.f32 	%f1261, %f1259, %f1260, %f1260;
	fma.rn.f32 	%f1262, %f1260, %f1261, %f1261;
	fma.rn.f32 	%f1263, %f1261, %f1262, %f1262;
	fma.rn.f32 	%f1264, %f1262, %f1263, %f1263;
	fma.rn.f32 	%f1265, %f1263, %f1264, %f1264;
	fma.rn.f32 	%f1266, %f1264, %f1265, %f1265;
	fma.rn.f32 	%f1267, %f1265, %f1266, %f1266;
	fma.rn.f32 	%f1268, %f1266, %f1267, %f1267;
	fma.rn.f32 	%f1269, %f1267, %f1268, %f1268;
	fma.rn.f32 	%f1270, %f1268, %f1269, %f1269;
	fma.rn.f32 	%f1271, %f1269, %f1270, %f1270;
	fma.rn.f32 	%f1272, %f1270, %f1271, %f1271;
	fma.rn.f32 	%f1273, %f1271, %f1272, %f1272;
	fma.rn.f32 	%f1274, %f1272, %f1273, %f1273;
	fma.rn.f32 	%f1275, %f1273, %f1274, %f1274;
	fma.rn.f32 	%f1276, %f1274, %f1275, %f1275;
	fma.rn.f32 	%f1277, %f1275, %f1276, %f1276;
	fma.rn.f32 	%f1278, %f1276, %f1277, %f1277;
	fma.rn.f32 	%f1279, %f1277, %f1278, %f1278;
	fma.rn.f32 	%f1280, %f1278, %f1279, %f1279;
	fma.rn.f32 	%f1281, %f1279, %f1280, %f1280;
	fma.rn.f32 	%f1282, %f1280, %f1281, %f1281;
	fma.rn.f32 	%f1283, %f1281, %f1282, %f1282;
	fma.rn.f32 	%f1284, %f1282, %f1283, %f1283;
	fma.rn.f32 	%f1285, %f1283, %f1284, %f1284;
	fma.rn.f32 	%f1286, %f1284, %f1285, %f1285;
	fma.rn.f32 	%f1287, %f1285, %f1286, %f1286;
	fma.rn.f32 	%f1288, %f1286, %f1287, %f1287;
	fma.rn.f32 	%f1289, %f1287, %f1288, %f1288;
	fma.rn.f32 	%f1290, %f1288, %f1289, %f1289;
	fma.rn.f32 	%f1291, %f1289, %f1290, %f1290;
	fma.rn.f32 	%f1292, %f1290, %f1291, %f1291;
	fma.rn.f32 	%f1293, %f1291, %f1292, %f1292;
	fma.rn.f32 	%f1294, %f1292, %f1293, %f1293;
	fma.rn.f32 	%f1295, %f1293, %f1294, %f1294;
	fma.rn.f32 	%f1296, %f1294, %f1295, %f1295;
	fma.rn.f32 	%f1297, %f1295, %f1296, %f1296;
	fma.rn.f32 	%f1298, %f1296, %f1297, %f1297;
	fma.rn.f32 	%f1299, %f1297, %f1298, %f1298;
	fma.rn.f32 	%f1300, %f1298, %f1299, %f1299;
	fma.rn.f32 	%f1301, %f1299, %f1300, %f1300;
	fma.rn.f32 	%f1302, %f1300, %f1301, %f1301;
	fma.rn.f32 	%f1303, %f1301, %f1302, %f1302;
	fma.rn.f32 	%f1304, %f1302, %f1303, %f1303;
	fma.rn.f32 	%f1305, %f1303, %f1304, %f1304;
	fma.rn.f32 	%f1306, %f1304, %f1305, %f1305;
	fma.rn.f32 	%f1307, %f1305, %f1306, %f1306;
	fma.rn.f32 	%f1308, %f1306, %f1307, %f1307;
	fma.rn.f32 	%f1309, %f1307, %f1308, %f1308;
	fma.rn.f32 	%f1310, %f1308, %f1309, %f1309;
	fma.rn.f32 	%f1311, %f1309, %f1310, %f1310;
	fma.rn.f32 	%f1312, %f1310, %f1311, %f1311;
	fma.rn.f32 	%f1313, %f1311, %f1312, %f1312;
	fma.rn.f32 	%f1314, %f1312, %f1313, %f1313;
	fma.rn.f32 	%f1315, %f1313, %f1314, %f1314;
	fma.rn.f32 	%f1316, %f1314, %f1315, %f1315;
	fma.rn.f32 	%f1317, %f1315, %f1316, %f1316;
	fma.rn.f32 	%f1318, %f1316, %f1317, %f1317;
	fma.rn.f32 	%f1319, %f1317, %f1318, %f1318;
	fma.rn.f32 	%f1320, %f1318, %f1319, %f1319;
	fma.rn.f32 	%f1321, %f1319, %f1320, %f1320;
	fma.rn.f32 	%f1322, %f1320, %f1321, %f1321;
	fma.rn.f32 	%f1323, %f1321, %f1322, %f1322;
	fma.rn.f32 	%f1324, %f1322, %f1323, %f1323;
	fma.rn.f32 	%f1325, %f1323, %f1324, %f1324;
	fma.rn.f32 	%f1326, %f1324, %f1325, %f1325;
	fma.rn.f32 	%f1327, %f1325, %f1326, %f1326;
	fma.rn.f32 	%f1328, %f1326, %f1327, %f1327;
	fma.rn.f32 	%f1329, %f1327, %f1328, %f1328;
	fma.rn.f32 	%f1330, %f1328, %f1329, %f1329;
	fma.rn.f32 	%f1331, %f1329, %f1330, %f1330;
	fma.rn.f32 	%f1332, %f1330, %f1331, %f1331;
	fma.rn.f32 	%f1333, %f1331, %f1332, %f1332;
	fma.rn.f32 	%f1334, %f1332, %f1333, %f1333;
	fma.rn.f32 	%f1335, %f1333, %f1334, %f1334;
	fma.rn.f32 	%f1336, %f1334, %f1335, %f1335;
	fma.rn.f32 	%f1337, %f1335, %f1336, %f1336;
	fma.rn.f32 	%f1338, %f1336, %f1337, %f1337;
	fma.rn.f32 	%f1339, %f1337, %f1338, %f1338;
	fma.rn.f32 	%f1340, %f1338, %f1339, %f1339;
	fma.rn.f32 	%f1341, %f1339, %f1340, %f1340;
	fma.rn.f32 	%f1342, %f1340, %f1341, %f1341;
	fma.rn.f32 	%f1343, %f1341, %f1342, %f1342;
	fma.rn.f32 	%f1344, %f1342, %f1343, %f1343;
	fma.rn.f32 	%f1345, %f1343, %f1344, %f1344;
	fma.rn.f32 	%f1346, %f1344, %f1345, %f1345;
	fma.rn.f32 	%f1347, %f1345, %f1346, %f1346;
	fma.rn.f32 	%f1348, %f1346, %f1347, %f1347;
	fma.rn.f32 	%f1349, %f1347, %f1348, %f1348;
	fma.rn.f32 	%f1350, %f1348, %f1349, %f1349;
	fma.rn.f32 	%f1351, %f1349, %f1350, %f1350;
	fma.rn.f32 	%f1352, %f1350, %f1351, %f1351;
	fma.rn.f32 	%f1353, %f1351, %f1352, %f1352;
	fma.rn.f32 	%f1354, %f1352, %f1353, %f1353;
	fma.rn.f32 	%f1355, %f1353, %f1354, %f1354;
	fma.rn.f32 	%f1356, %f1354, %f1355, %f1355;
	fma.rn.f32 	%f1357, %f1355, %f1356, %f1356;
	fma.rn.f32 	%f1358, %f1356, %f1357, %f1357;
	fma.rn.f32 	%f1359, %f1357, %f1358, %f1358;
	fma.rn.f32 	%f1360, %f1358, %f1359, %f1359;
	fma.rn.f32 	%f1361, %f1359, %f1360, %f1360;
	fma.rn.f32 	%f1362, %f1360, %f1361, %f1361;
	fma.rn.f32 	%f1363, %f1361, %f1362, %f1362;
	fma.rn.f32 	%f1364, %f1362, %f1363, %f1363;
	fma.rn.f32 	%f1365, %f1363, %f1364, %f1364;
	fma.rn.f32 	%f1366, %f1364, %f1365, %f1365;
	fma.rn.f32 	%f1367, %f1365, %f1366, %f1366;
	fma.rn.f32 	%f1368, %f1366, %f1367, %f1367;
	fma.rn.f32 	%f1369, %f1367, %f1368, %f1368;
	fma.rn.f32 	%f1370, %f1368, %f1369, %f1369;
	fma.rn.f32 	%f1371, %f1369, %f1370, %f1370;
	fma.rn.f32 	%f1372, %f1370, %f1371, %f1371;
	fma.rn.f32 	%f1373, %f1371, %f1372, %f1372;
	fma.rn.f32 	%f1374, %f1372, %f1373, %f1373;
	fma.rn.f32 	%f1375, %f1373, %f1374, %f1374;
	fma.rn.f32 	%f1376, %f1374, %f1375, %f1375;
	fma.rn.f32 	%f1377, %f1375, %f1376, %f1376;
	fma.rn.f32 	%f1378, %f1376, %f1377, %f1377;
	fma.rn.f32 	%f1379, %f1377, %f1378, %f1378;
	fma.rn.f32 	%f1380, %f1378, %f1379, %f1379;
	fma.rn.f32 	%f1381, %f1379, %f1380, %f1380;
	fma.rn.f32 	%f1382, %f1380, %f1381, %f1381;
	fma.rn.f32 	%f1383, %f1381, %f1382, %f1382;
	fma.rn.f32 	%f1384, %f1382, %f1383, %f1383;
	fma.rn.f32 	%f1385, %f1383, %f1384, %f1384;
	fma.rn.f32 	%f1386, %f1384, %f1385, %f1385;
	fma.rn.f32 	%f1387, %f1385, %f1386, %f1386;
	fma.rn.f32 	%f1388, %f1386, %f1387, %f1387;
	fma.rn.f32 	%f1389, %f1387, %f1388, %f1388;
	fma.rn.f32 	%f1390, %f1388, %f1389, %f1389;
	fma.rn.f32 	%f1391, %f1389, %f1390, %f1390;
	fma.rn.f32 	%f1392, %f1390, %f1391, %f1391;
	fma.rn.f32 	%f1393, %f1391, %f1392, %f1392;
	fma.rn.f32 	%f1394, %f1392, %f1393, %f1393;
	fma.rn.f32 	%f1395, %f1393, %f1394, %f1394;
	fma.rn.f32 	%f1396, %f1394, %f1395, %f1395;
	fma.rn.f32 	%f1397, %f1395, %f1396, %f1396;
	fma.rn.f32 	%f1398, %f1396, %f1397, %f1397;
	fma.rn.f32 	%f1399, %f1397, %f1398, %f1398;
	fma.rn.f32 	%f1400, %f1398, %f1399, %f1399;
	fma.rn.f32 	%f1401, %f1399, %f1400, %f1400;
	fma.rn.f32 	%f1402, %f1400, %f1401, %f1401;
	fma.rn.f32 	%f1403, %f1401, %f1402, %f1402;
	fma.rn.f32 	%f1404, %f1402, %f1403, %f1403;
	fma.rn.f32 	%f1405, %f1403, %f1404, %f1404;
	fma.rn.f32 	%f1406, %f1404, %f1405, %f1405;
	fma.rn.f32 	%f1407, %f1405, %f1406, %f1406;
	fma.rn.f32 	%f1408, %f1406, %f1407, %f1407;
	fma.rn.f32 	%f1409, %f1407, %f1408, %f1408;
	fma.rn.f32 	%f1410, %f1408, %f1409, %f1409;
	fma.rn.f32 	%f1411, %f1409, %f1410, %f1410;
	fma.rn.f32 	%f1412, %f1410, %f1411, %f1411;
	fma.rn.f32 	%f1413, %f1411, %f1412, %f1412;
	fma.rn.f32 	%f1414, %f1412, %f1413, %f1413;
	fma.rn.f32 	%f1415, %f1413, %f1414, %f1414;
	fma.rn.f32 	%f1416, %f1414, %f1415, %f1415;
	fma.rn.f32 	%f1417, %f1415, %f1416, %f1416;
	fma.rn.f32 	%f1418, %f1416, %f1417, %f1417;
	fma.rn.f32 	%f1419, %f1417, %f1418, %f1418;
	fma.rn.f32 	%f1420, %f1418, %f1419, %f1419;
	fma.rn.f32 	%f1421, %f1419, %f1420, %f1420;
	fma.rn.f32 	%f1422, %f1420, %f1421, %f1421;
	fma.rn.f32 	%f1423, %f1421, %f1422, %f1422;
	fma.rn.f32 	%f1424, %f1422, %f1423, %f1423;
	fma.rn.f32 	%f1425, %f1423, %f1424, %f1424;
	fma.rn.f32 	%f1426, %f1424, %f1425, %f1425;
	fma.rn.f32 	%f1427, %f1425, %f1426, %f1426;
	fma.rn.f32 	%f1428, %f1426, %f1427, %f1427;
	fma.rn.f32 	%f1429, %f1427, %f1428, %f1428;
	fma.rn.f32 	%f1430, %f1428, %f1429, %f1429;
	fma.rn.f32 	%f1431, %f1429, %f1430, %f1430;
	fma.rn.f32 	%f1432, %f1430, %f1431, %f1431;
	fma.rn.f32 	%f1433, %f1431, %f1432, %f1432;
	fma.rn.f32 	%f1434, %f1432, %f1433, %f1433;
	fma.rn.f32 	%f1435, %f1433, %f1434, %f1434;
	fma.rn.f32 	%f1436, %f1434, %f1435, %f1435;
	fma.rn.f32 	%f1437, %f1435, %f1436, %f1436;
	fma.rn.f32 	%f1438, %f1436, %f1437, %f1437;
	fma.rn.f32 	%f1439, %f1437, %f1438, %f1438;
	fma.rn.f32 	%f1440, %f1438, %f1439, %f1439;
	fma.rn.f32 	%f1441, %f1439, %f1440, %f1440;
	fma.rn.f32 	%f1442, %f1440, %f1441, %f1441;
	fma.rn.f32 	%f1443, %f1441, %f1442, %f1442;
	fma.rn.f32 	%f1444, %f1442, %f1443, %f1443;
	fma.rn.f32 	%f1445, %f1443, %f1444, %f1444;
	fma.rn.f32 	%f1446, %f1444, %f1445, %f1445;
	fma.rn.f32 	%f1447, %f1445, %f1446, %f1446;
	fma.rn.f32 	%f1448, %f1446, %f1447, %f1447;
	fma.rn.f32 	%f1449, %f1447, %f1448, %f1448;
	fma.rn.f32 	%f1450, %f1448, %f1449, %f1449;
	fma.rn.f32 	%f1451, %f1449, %f1450, %f1450;
	fma.rn.f32 	%f1452, %f1450, %f1451, %f1451;
	fma.rn.f32 	%f1453, %f1451, %f1452, %f1452;
	fma.rn.f32 	%f1454, %f1452, %f1453, %f1453;
	fma.rn.f32 	%f1455, %f1453, %f1454, %f1454;
	fma.rn.f32 	%f1456, %f1454, %f1455, %f1455;
	fma.rn.f32 	%f1457, %f1455, %f1456, %f1456;
	fma.rn.f32 	%f1458, %f1456, %f1457, %f1457;
	fma.rn.f32 	%f1459, %f1457, %f1458, %f1458;
	fma.rn.f32 	%f1460, %f1458, %f1459, %f1459;
	fma.rn.f32 	%f1461, %f1459, %f1460, %f1460;
	fma.rn.f32 	%f1462, %f1460, %f1461, %f1461;
	fma.rn.f32 	%f1463, %f1461, %f1462, %f1462;
	fma.rn.f32 	%f1464, %f1462, %f1463, %f1463;
	fma.rn.f32 	%f1465, %f1463, %f1464, %f1464;
	fma.rn.f32 	%f1466, %f1464, %f1465, %f1465;
	fma.rn.f32 	%f1467, %f1465, %f1466, %f1466;
	fma.rn.f32 	%f1468, %f1466, %f1467, %f1467;
	fma.rn.f32 	%f1469, %f1467, %f1468, %f1468;
	fma.rn.f32 	%f1470, %f1468, %f1469, %f1469;
	fma.rn.f32 	%f1471, %f1469, %f1470, %f1470;
	fma.rn.f32 	%f1472, %f1470, %f1471, %f1471;
	fma.rn.f32 	%f1473, %f1471, %f1472, %f1472;
	fma.rn.f32 	%f1474, %f1472, %f1473, %f1473;
	fma.rn.f32 	%f1475, %f1473, %f1474, %f1474;
	fma.rn.f32 	%f1476, %f1474, %f1475, %f1475;
	fma.rn.f32 	%f1477, %f1475, %f1476, %f1476;
	fma.rn.f32 	%f1478, %f1476, %f1477, %f1477;
	fma.rn.f32 	%f1479, %f1477, %f1478, %f1478;
	fma.rn.f32 	%f1480, %f1478, %f1479, %f1479;
	fma.rn.f32 	%f1481, %f1479, %f1480, %f1480;
	fma.rn.f32 	%f1482, %f1480, %f1481, %f1481;
	fma.rn.f32 	%f1483, %f1481, %f1482, %f1482;
	fma.rn.f32 	%f1484, %f1482, %f1483, %f1483;
	fma.rn.f32 	%f1485, %f1483, %f1484, %f1484;
	fma.rn.f32 	%f1486, %f1484, %f1485, %f1485;
	fma.rn.f32 	%f1487, %f1485, %f1486, %f1486;
	fma.rn.f32 	%f1488, %f1486, %f1487, %f1487;
	fma.rn.f32 	%f1489, %f1487, %f1488, %f1488;
	fma.rn.f32 	%f1490, %f1488, %f1489, %f1489;
	fma.rn.f32 	%f1491, %f1489, %f1490, %f1490;
	fma.rn.f32 	%f1492, %f1490, %f1491, %f1491;
	fma.rn.f32 	%f1493, %f1491, %f1492, %f1492;
	fma.rn.f32 	%f1494, %f1492, %f1493, %f1493;
	fma.rn.f32 	%f1495, %f1493, %f1494, %f1494;
	fma.rn.f32 	%f1496, %f1494, %f1495, %f1495;
	fma.rn.f32 	%f1497, %f1495, %f1496, %f1496;
	fma.rn.f32 	%f1498, %f1496, %f1497, %f1497;
	fma.rn.f32 	%f1499, %f1497, %f1498, %f1498;
	fma.rn.f32 	%f1500, %f1498, %f1499, %f1499;
	fma.rn.f32 	%f1501, %f1499, %f1500, %f1500;
	fma.rn.f32 	%f1502, %f1500, %f1501, %f1501;
	fma.rn.f32 	%f1503, %f1501, %f1502, %f1502;
	fma.rn.f32 	%f1504, %f1502, %f1503, %f1503;
	fma.rn.f32 	%f1505, %f1503, %f1504, %f1504;
	fma.rn.f32 	%f1506, %f1504, %f1505, %f1505;
	fma.rn.f32 	%f1507, %f1505, %f1506, %f1506;
	fma.rn.f32 	%f1508, %f1506, %f1507, %f1507;
	fma.rn.f32 	%f1509, %f1507, %f1508, %f1508;
	fma.rn.f32 	%f1510, %f1508, %f1509, %f1509;
	fma.rn.f32 	%f1511, %f1509, %f1510, %f1510;
	fma.rn.f32 	%f1512, %f1510, %f1511, %f1511;
	fma.rn.f32 	%f1513, %f1511, %f1512, %f1512;
	fma.rn.f32 	%f1514, %f1512, %f1513, %f1513;
	fma.rn.f32 	%f1515, %f1513, %f1514, %f1514;
	fma.rn.f32 	%f1516, %f1514, %f1515, %f1515;
	fma.rn.f32 	%f1517, %f1515, %f1516, %f1516;
	fma.rn.f32 	%f1518, %f1516, %f1517, %f1517;
	fma.rn.f32 	%f1519, %f1517, %f1518, %f1518;
	fma.rn.f32 	%f1520, %f1518, %f1519, %f1519;
	fma.rn.f32 	%f1521, %f1519, %f1520, %f1520;
	fma.rn.f32 	%f1522, %f1520, %f1521, %f1521;
	fma.rn.f32 	%f1523, %f1521, %f1522, %f1522;
	fma.rn.f32 	%f1524, %f1522, %f1523, %f1523;
	fma.rn.f32 	%f1525, %f1523, %f1524, %f1524;
	fma.rn.f32 	%f1526, %f1524, %f1525, %f1525;
	fma.rn.f32 	%f1527, %f1525, %f1526, %f1526;
	fma.rn.f32 	%f1528, %f1526, %f1527, %f1527;
	fma.rn.f32 	%f1529, %f1527, %f1528, %f1528;
	fma.rn.f32 	%f1530, %f1528, %f1529, %f1529;
	fma.rn.f32 	%f1531, %f1529, %f1530, %f1530;
	fma.rn.f32 	%f1532, %f1530, %f1531, %f1531;
	fma.rn.f32 	%f1533, %f1531, %f1532, %f1532;
	fma.rn.f32 	%f1534, %f1532, %f1533, %f1533;
	fma.rn.f32 	%f1535, %f1533, %f1534, %f1534;
	fma.rn.f32 	%f1536, %f1534, %f1535, %f1535;
	fma.rn.f32 	%f1537, %f1535, %f1536, %f1536;
	fma.rn.f32 	%f1538, %f1536, %f1537, %f1537;
	fma.rn.f32 	%f1539, %f1537, %f1538, %f1538;
	fma.rn.f32 	%f1540, %f1538, %f1539, %f1539;
	fma.rn.f32 	%f1541, %f1539, %f1540, %f1540;
	fma.rn.f32 	%f1542, %f1540, %f1541, %f1541;
	fma.rn.f32 	%f1543, %f1541, %f1542, %f1542;
	fma.rn.f32 	%f1544, %f1542, %f1543, %f1543;
	fma.rn.f32 	%f1545, %f1543, %f1544, %f1544;
	fma.rn.f32 	%f1546, %f1544, %f1545, %f1545;
	fma.rn.f32 	%f1547, %f1545, %f1546, %f1546;
	fma.rn.f32 	%f1548, %f1546, %f1547, %f1547;
	fma.rn.f32 	%f1549, %f1547, %f1548, %f1548;
	fma.rn.f32 	%f1550, %f1548, %f1549, %f1549;
	fma.rn.f32 	%f1551, %f1549, %f1550, %f1550;
	fma.rn.f32 	%f1552, %f1550, %f1551, %f1551;
	fma.rn.f32 	%f1553, %f1551, %f1552, %f1552;
	fma.rn.f32 	%f1554, %f1552, %f1553, %f1553;
	fma.rn.f32 	%f1555, %f1553, %f1554, %f1554;
	fma.rn.f32 	%f1556, %f1554, %f1555, %f1555;
	fma.rn.f32 	%f1557, %f1555, %f1556, %f1556;
	fma.rn.f32 	%f1558, %f1556, %f1557, %f1557;
	fma.rn.f32 	%f1559, %f1557, %f1558, %f1558;
	fma.rn.f32 	%f1560, %f1558, %f1559, %f1559;
	fma.rn.f32 	%f1561, %f1559, %f1560, %f1560;
	fma.rn.f32 	%f1562, %f1560, %f1561, %f1561;
	fma.rn.f32 	%f1563, %f1561, %f1562, %f1562;
	fma.rn.f32 	%f1564, %f1562, %f1563, %f1563;
	fma.rn.f32 	%f1565, %f1563, %f1564, %f1564;
	fma.rn.f32 	%f1566, %f1564, %f1565, %f1565;
	fma.rn.f32 	%f1567, %f1565, %f1566, %f1566;
	fma.rn.f32 	%f1568, %f1566, %f1567, %f1567;
	fma.rn.f32 	%f1569, %f1567, %f1568, %f1568;
	fma.rn.f32 	%f1570, %f1568, %f1569, %f1569;
	fma.rn.f32 	%f1571, %f1569, %f1570, %f1570;
	fma.rn.f32 	%f1572, %f1570, %f1571, %f1571;
	fma.rn.f32 	%f1573, %f1571, %f1572, %f1572;
	fma.rn.f32 	%f1574, %f1572, %f1573, %f1573;
	fma.rn.f32 	%f1575, %f1573, %f1574, %f1574;
	fma.rn.f32 	%f1576, %f1574, %f1575, %f1575;
	fma.rn.f32 	%f1577, %f1575, %f1576, %f1576;
	fma.rn.f32 	%f1578, %f1576, %f1577, %f1577;
	fma.rn.f32 	%f1579, %f1577, %f1578, %f1578;
	fma.rn.f32 	%f1580, %f1578, %f1579, %f1579;
	fma.rn.f32 	%f1581, %f1579, %f1580, %f1580;
	fma.rn.f32 	%f1582, %f1580, %f1581, %f1581;
	fma.rn.f32 	%f1583, %f1581, %f1582, %f1582;
	fma.rn.f32 	%f1584, %f1582, %f1583, %f1583;
	fma.rn.f32 	%f1585, %f1583, %f1584, %f1584;
	fma.rn.f32 	%f1586, %f1584, %f1585, %f1585;
	fma.rn.f32 	%f1587, %f1585, %f1586, %f1586;
	fma.rn.f32 	%f1588, %f1586, %f1587, %f1587;
	fma.rn.f32 	%f1589, %f1587, %f1588, %f1588;
	fma.rn.f32 	%f1590, %f1588, %f1589, %f1589;
	fma.rn.f32 	%f1591, %f1589, %f1590, %f1590;
	fma.rn.f32 	%f1592, %f1590, %f1591, %f1591;
	fma.rn.f32 	%f1593, %f1591, %f1592, %f1592;
	fma.rn.f32 	%f1594, %f1592, %f1593, %f1593;
	fma.rn.f32 	%f1595, %f1593, %f1594, %f1594;
	fma.rn.f32 	%f1596, %f1594, %f1595, %f1595;
	fma.rn.f32 	%f1597, %f1595, %f1596, %f1596;
	fma.rn.f32 	%f1598, %f1596, %f1597, %f1597;
	fma.rn.f32 	%f1599, %f1597, %f1598, %f1598;
	fma.rn.f32 	%f1600, %f1598, %f1599, %f1599;
	fma.rn.f32 	%f1601, %f1599, %f1600, %f1600;
	fma.rn.f32 	%f1602, %f1600, %f1601, %f1601;
	fma.rn.f32 	%f1603, %f1601, %f1602, %f1602;
	fma.rn.f32 	%f1604, %f1602, %f1603, %f1603;
	fma.rn.f32 	%f1605, %f1603, %f1604, %f1604;
	fma.rn.f32 	%f1606, %f1604, %f1605, %f1605;
	fma.rn.f32 	%f1607, %f1605, %f1606, %f1606;
	fma.rn.f32 	%f1608, %f1606, %f1607, %f1607;
	fma.rn.f32 	%f1609, %f1607, %f1608, %f1608;
	fma.rn.f32 	%f1610, %f1608, %f1609, %f1609;
	fma.rn.f32 	%f1611, %f1609, %f1610, %f1610;
	fma.rn.f32 	%f1612, %f1610, %f1611, %f1611;
	fma.rn.f32 	%f1613, %f1611, %f1612, %f1612;
	fma.rn.f32 	%f1614, %f1612, %f1613, %f1613;
	fma.rn.f32 	%f1615, %f1613, %f1614, %f1614;
	fma.rn.f32 	%f1616, %f1614, %f1615, %f1615;
	fma.rn.f32 	%f1617, %f1615, %f1616, %f1616;
	fma.rn.f32 	%f1618, %f1616, %f1617, %f1617;
	fma.rn.f32 	%f1619, %f1617, %f1618, %f1618;
	fma.rn.f32 	%f1620, %f1618, %f1619, %f1619;
	fma.rn.f32 	%f1621, %f1619, %f1620, %f1620;
	fma.rn.f32 	%f1622, %f1620, %f1621, %f1621;
	fma.rn.f32 	%f1623, %f1621, %f1622, %f1622;
	fma.rn.f32 	%f1624, %f1622, %f1623, %f1623;
	fma.rn.f32 	%f1625, %f1623, %f1624, %f1624;
	fma.rn.f32 	%f1626, %f1624, %f1625, %f1625;
	fma.rn.f32 	%f1627, %f1625, %f1626, %f1626;
	fma.rn.f32 	%f1628, %f1626, %f1627, %f1627;
	fma.rn.f32 	%f1629, %f1627, %f1628, %f1628;
	fma.rn.f32 	%f1630, %f1628, %f1629, %f1629;
	fma.rn.f32 	%f1631, %f1629, %f1630, %f1630;
	fma.rn.f32 	%f1632, %f1630, %f1631, %f1631;
	fma.rn.f32 	%f1633, %f1631, %f1632, %f1632;
	fma.rn.f32 	%f1634, %f1632, %f1633, %f1633;
	fma.rn.f32 	%f1635, %f1633, %f1634, %f1634;
	fma.rn.f32 	%f1636, %f1634, %f1635, %f1635;
	fma.rn.f32 	%f1637, %f1635, %f1636, %f1636;
	fma.rn.f32 	%f1638, %f1636, %f1637, %f1637;
	fma.rn.f32 	%f1639, %f1637, %f1638, %f1638;
	fma.rn.f32 	%f1640, %f1638, %f1639, %f1639;
	fma.rn.f32 	%f1641, %f1639, %f1640, %f1640;
	fma.rn.f32 	%f1642, %f1640, %f1641, %f1641;
	fma.rn.f32 	%f1643, %f1641, %f1642, %f1642;
	fma.rn.f32 	%f1644, %f1642, %f1643, %f1643;
	fma.rn.f32 	%f1645, %f1643, %f1644, %f1644;
	fma.rn.f32 	%f1646, %f1644, %f1645, %f1645;
	fma.rn.f32 	%f1647, %f1645, %f1646, %f1646;
	fma.rn.f32 	%f1648, %f1646, %f1647, %f1647;
	fma.rn.f32 	%f1649, %f1647, %f1648, %f1648;
	fma.rn.f32 	%f1650, %f1648, %f1649, %f1649;
	fma.rn.f32 	%f1651, %f1649, %f1650, %f1650;
	fma.rn.f32 	%f1652, %f1650, %f1651, %f1651;
	fma.rn.f32 	%f1653, %f1651, %f1652, %f1652;
	fma.rn.f32 	%f1654, %f1652, %f1653, %f1653;
	fma.rn.f32 	%f1655, %f1653, %f1654, %f1654;
	fma.rn.f32 	%f1656, %f1654, %f1655, %f1655;
	fma.rn.f32 	%f1657, %f1655, %f1656, %f1656;
	fma.rn.f32 	%f1658, %f1656, %f1657, %f1657;
	fma.rn.f32 	%f1659, %f1657, %f1658, %f1658;
	fma.rn.f32 	%f1660, %f1658, %f1659, %f1659;
	fma.rn.f32 	%f1661, %f1659, %f1660, %f1660;
	fma.rn.f32 	%f1662, %f1660, %f1661, %f1661;
	fma.rn.f32 	%f1663, %f1661, %f1662, %f1662;
	fma.rn.f32 	%f1664, %f1662, %f1663, %f1663;
	fma.rn.f32 	%f1665, %f1663, %f1664, %f1664;
	fma.rn.f32 	%f1666, %f1664, %f1665, %f1665;
	fma.rn.f32 	%f1667, %f1665, %f1666, %f1666;
	fma.rn.f32 	%f1668, %f1666, %f1667, %f1667;
	fma.rn.f32 	%f1669, %f1667, %f1668, %f1668;
	fma.rn.f32 	%f1670, %f1668, %f1669, %f1669;
	fma.rn.f32 	%f1671, %f1669, %f1670, %f1670;
	fma.rn.f32 	%f1672, %f1670, %f1671, %f1671;
	fma.rn.f32 	%f1673, %f1671, %f1672, %f1672;
	fma.rn.f32 	%f1674, %f1672, %f1673, %f1673;
	fma.rn.f32 	%f1675, %f1673, %f1674, %f1674;
	fma.rn.f32 	%f1676, %f1674, %f1675, %f1675;
	fma.rn.f32 	%f1677, %f1675, %f1676, %f1676;
	fma.rn.f32 	%f1678, %f1676, %f1677, %f1677;
	fma.rn.f32 	%f1679, %f1677, %f1678, %f1678;
	fma.rn.f32 	%f1680, %f1678, %f1679, %f1679;
	fma.rn.f32 	%f1681, %f1679, %f1680, %f1680;
	fma.rn.f32 	%f1682, %f1680, %f1681, %f1681;
	fma.rn.f32 	%f1683, %f1681, %f1682, %f1682;
	fma.rn.f32 	%f1684, %f1682, %f1683, %f1683;
	fma.rn.f32 	%f1685, %f1683, %f1684, %f1684;
	fma.rn.f32 	%f1686, %f1684, %f1685, %f1685;
	fma.rn.f32 	%f1687, %f1685, %f1686, %f1686;
	fma.rn.f32 	%f1688, %f1686, %f1687, %f1687;
	fma.rn.f32 	%f1689, %f1687, %f1688, %f1688;
	fma.rn.f32 	%f1690, %f1688, %f1689, %f1689;
	fma.rn.f32 	%f1691, %f1689, %f1690, %f1690;
	fma.rn.f32 	%f1692, %f1690, %f1691, %f1691;
	fma.rn.f32 	%f1693, %f1691, %f1692, %f1692;
	fma.rn.f32 	%f1694, %f1692, %f1693, %f1693;
	fma.rn.f32 	%f1695, %f1693, %f1694, %f1694;
	fma.rn.f32 	%f1696, %f1694, %f1695, %f1695;
	fma.rn.f32 	%f1697, %f1695, %f1696, %f1696;
	fma.rn.f32 	%f1698, %f1696, %f1697, %f1697;
	fma.rn.f32 	%f1699, %f1697, %f1698, %f1698;
	fma.rn.f32 	%f1700, %f1698, %f1699, %f1699;
	fma.rn.f32 	%f1701, %f1699, %f1700, %f1700;
	fma.rn.f32 	%f1702, %f1700, %f1701, %f1701;
	fma.rn.f32 	%f1703, %f1701, %f1702, %f1702;
	fma.rn.f32 	%f1704, %f1702, %f1703, %f1703;
	fma.rn.f32 	%f1705, %f1703, %f1704, %f1704;
	fma.rn.f32 	%f1706, %f1704, %f1705, %f1705;
	fma.rn.f32 	%f1707, %f1705, %f1706, %f1706;
	fma.rn.f32 	%f1708, %f1706, %f1707, %f1707;
	fma.rn.f32 	%f1709, %f1707, %f1708, %f1708;
	fma.rn.f32 	%f1710, %f1708, %f1709, %f1709;
	fma.rn.f32 	%f1711, %f1709, %f1710, %f1710;
	fma.rn.f32 	%f1712, %f1710, %f1711, %f1711;
	fma.rn.f32 	%f1713, %f1711, %f1712, %f1712;
	fma.rn.f32 	%f1714, %f1712, %f1713, %f1713;
	fma.rn.f32 	%f1715, %f1713, %f1714, %f1714;
	fma.rn.f32 	%f1716, %f1714, %f1715, %f1715;
	fma.rn.f32 	%f1717, %f1715, %f1716, %f1716;
	fma.rn.f32 	%f1718, %f1716, %f1717, %f1717;
	fma.rn.f32 	%f1719, %f1717, %f1718, %f1718;
	fma.rn.f32 	%f1720, %f1718, %f1719, %f1719;
	fma.rn.f32 	%f1721, %f1719, %f1720, %f1720;
	fma.rn.f32 	%f1722, %f1720, %f1721, %f1721;
	fma.rn.f32 	%f1723, %f1721, %f1722, %f1722;
	fma.rn.f32 	%f1724, %f1722, %f1723, %f1723;
	fma.rn.f32 	%f1725, %f1723, %f1724, %f1724;
	fma.rn.f32 	%f1726, %f1724, %f1725, %f1725;
	fma.rn.f32 	%f1727, %f1725, %f1726, %f1726;
	fma.rn.f32 	%f1728, %f1726, %f1727, %f1727;
	fma.rn.f32 	%f1729, %f1727, %f1728, %f1728;
	fma.rn.f32 	%f1730, %f1728, %f1729, %f1729;
	fma.rn.f32 	%f1731, %f1729, %f1730, %f1730;
	fma.rn.f32 	%f1732, %f1730, %f1731, %f1731;
	fma.rn.f32 	%f1733, %f1731, %f1732, %f1732;
	fma.rn.f32 	%f1734, %f1732, %f1733, %f1733;
	fma.rn.f32 	%f1735, %f1733, %f1734, %f1734;
	fma.rn.f32 	%f1736, %f1734, %f1735, %f1735;
	fma.rn.f32 	%f1737, %f1735, %f1736, %f1736;
	fma.rn.f32 	%f1738, %f1736, %f1737, %f1737;
	fma.rn.f32 	%f1739, %f1737, %f1738, %f1738;
	fma.rn.f32 	%f1740, %f1738, %f1739, %f1739;
	fma.rn.f32 	%f1741, %f1739, %f1740, %f1740;
	fma.rn.f32 	%f1742, %f1740, %f1741, %f1741;
	fma.rn.f32 	%f1743, %f1741, %f1742, %f1742;
	fma.rn.f32 	%f1744, %f1742, %f1743, %f1743;
	fma.rn.f32 	%f1745, %f1743, %f1744, %f1744;
	fma.rn.f32 	%f1746, %f1744, %f1745, %f1745;
	fma.rn.f32 	%f1747, %f1745, %f1746, %f1746;
	fma.rn.f32 	%f1748, %f1746, %f1747, %f1747;
	fma.rn.f32 	%f1749, %f1747, %f1748, %f1748;
	fma.rn.f32 	%f1750, %f1748, %f1749, %f1749;
	fma.rn.f32 	%f1751, %f1749, %f1750, %f1750;
	fma.rn.f32 	%f1752, %f1750, %f1751, %f1751;
	fma.rn.f32 	%f1753, %f1751, %f1752, %f1752;
	fma.rn.f32 	%f1754, %f1752, %f1753, %f1753;
	fma.rn.f32 	%f1755, %f1753, %f1754, %f1754;
	fma.rn.f32 	%f1756, %f1754, %f1755, %f1755;
	fma.rn.f32 	%f1757, %f1755, %f1756, %f1756;
	fma.rn.f32 	%f1758, %f1756, %f1757, %f1757;
	fma.rn.f32 	%f1759, %f1757, %f1758, %f1758;
	fma.rn.f32 	%f1760, %f1758, %f1759, %f1759;
	fma.rn.f32 	%f1761, %f1759, %f1760, %f1760;
	fma.rn.f32 	%f1762, %f1760, %f1761, %f1761;
	fma.rn.f32 	%f1763, %f1761, %f1762, %f1762;
	fma.rn.f32 	%f1764, %f1762, %f1763, %f1763;
	fma.rn.f32 	%f1765, %f1763, %f1764, %f1764;
	fma.rn.f32 	%f1766, %f1764, %f1765, %f1765;
	fma.rn.f32 	%f1767, %f1765, %f1766, %f1766;
	fma.rn.f32 	%f1768, %f1766, %f1767, %f1767;
	fma.rn.f32 	%f1769, %f1767, %f1768, %f1768;
	fma.rn.f32 	%f1770, %f1768, %f1769, %f1769;
	fma.rn.f32 	%f1771, %f1769, %f1770, %f1770;
	fma.rn.f32 	%f1772, %f1770, %f1771, %f1771;
	fma.rn.f32 	%f1773, %f1771, %f1772, %f1772;
	fma.rn.f32 	%f1774, %f1772, %f1773, %f1773;
	fma.rn.f32 	%f1775, %f1773, %f1774, %f1774;
	fma.rn.f32 	%f1776, %f1774, %f1775, %f1775;
	fma.rn.f32 	%f1777, %f1775, %f1776, %f1776;
	fma.rn.f32 	%f1778, %f1776, %f1777, %f1777;
	fma.rn.f32 	%f1779, %f1777, %f1778, %f1778;
	fma.rn.f32 	%f1780, %f1778, %f1779, %f1779;
	fma.rn.f32 	%f1781, %f1779, %f1780, %f1780;
	fma.rn.f32 	%f1782, %f1780, %f1781, %f1781;
	fma.rn.f32 	%f1783, %f1781, %f1782, %f1782;
	fma.rn.f32 	%f1784, %f1782, %f1783, %f1783;
	fma.rn.f32 	%f1785, %f1783, %f1784, %f1784;
	fma.rn.f32 	%f1786, %f1784, %f1785, %f1785;
	fma.rn.f32 	%f1787, %f1785, %f1786, %f1786;
	fma.rn.f32 	%f1788, %f1786, %f1787, %f1787;
	fma.rn.f32 	%f1789, %f1787, %f1788, %f1788;
	fma.rn.f32 	%f1790, %f1788, %f1789, %f1789;
	fma.rn.f32 	%f1791, %f1789, %f1790, %f1790;
	fma.rn.f32 	%f1792, %f1790, %f1791, %f1791;
	fma.rn.f32 	%f1793, %f1791, %f1792, %f1792;
	fma.rn.f32 	%f1794, %f1792, %f1793, %f1793;
	fma.rn.f32 	%f1795, %f1793, %f1794, %f1794;
	fma.rn.f32 	%f1796, %f1794, %f1795, %f1795;
	fma.rn.f32 	%f1797, %f1795, %f1796, %f1796;
	fma.rn.f32 	%f1798, %f1796, %f1797, %f1797;
	fma.rn.f32 	%f1799, %f1797, %f1798, %f1798;
	fma.rn.f32 	%f1800, %f1798, %f1799, %f1799;
	fma.rn.f32 	%f1801, %f1799, %f1800, %f1800;
	fma.rn.f32 	%f1802, %f1800, %f1801, %f1801;
	fma.rn.f32 	%f1803, %f1801, %f1802, %f1802;
	fma.rn.f32 	%f1804, %f1802, %f1803, %f1803;
	fma.rn.f32 	%f1805, %f1803, %f1804, %f1804;
	fma.rn.f32 	%f1806, %f1804, %f1805, %f1805;
	fma.rn.f32 	%f1807, %f1805, %f1806, %f1806;
	fma.rn.f32 	%f1808, %f1806, %f1807, %f1807;
	fma.rn.f32 	%f1809, %f1807, %f1808, %f1808;
	fma.rn.f32 	%f1810, %f1808, %f1809, %f1809;
	fma.rn.f32 	%f1811, %f1809, %f1810, %f1810;
	fma.rn.f32 	%f1812, %f1810, %f1811, %f1811;
	fma.rn.f32 	%f1813, %f1811, %f1812, %f1812;
	fma.rn.f32 	%f1814, %f1812, %f1813, %f1813;
	fma.rn.f32 	%f1815, %f1813, %f1814, %f1814;
	fma.rn.f32 	%f1816, %f1814, %f1815, %f1815;
	fma.rn.f32 	%f1817, %f1815, %f1816, %f1816;
	fma.rn.f32 	%f1818, %f1816, %f1817, %f1817;
	fma.rn.f32 	%f1819, %f1817, %f1818, %f1818;
	fma.rn.f32 	%f1820, %f1818, %f1819, %f1819;
	fma.rn.f32 	%f1821, %f1819, %f1820, %f1820;
	fma.rn.f32 	%f1822, %f1820, %f1821, %f1821;
	fma.rn.f32 	%f1823, %f1821, %f1822, %f1822;
	fma.rn.f32 	%f1824, %f1822, %f1823, %f1823;
	fma.rn.f32 	%f1825, %f1823, %f1824, %f1824;
	fma.rn.f32 	%f1826, %f1824, %f1825, %f1825;
	fma.rn.f32 	%f1827, %f1825, %f1826, %f1826;
	fma.rn.f32 	%f1828, %f1826, %f1827, %f1827;
	fma.rn.f32 	%f1829, %f1827, %f1828, %f1828;
	fma.rn.f32 	%f1830, %f1828, %f1829, %f1829;
	fma.rn.f32 	%f1831, %f1829, %f1830, %f1830;
	fma.rn.f32 	%f1832, %f1830, %f1831, %f1831;
	fma.rn.f32 	%f1833, %f1831, %f1832, %f1832;
	fma.rn.f32 	%f1834, %f1832, %f1833, %f1833;
	fma.rn.f32 	%f1835, %f1833, %f1834, %f1834;
	fma.rn.f32 	%f1836, %f1834, %f1835, %f1835;
	fma.rn.f32 	%f1837, %f1835, %f1836, %f1836;
	fma.rn.f32 	%f1838, %f1836, %f1837, %f1837;
	fma.rn.f32 	%f1839, %f1837, %f1838, %f1838;
	fma.rn.f32 	%f1840, %f1838, %f1839, %f1839;
	fma.rn.f32 	%f1841, %f1839, %f1840, %f1840;
	fma.rn.f32 	%f1842, %f1840, %f1841, %f1841;
	fma.rn.f32 	%f1843, %f1841, %f1842, %f1842;
	fma.rn.f32 	%f1844, %f1842, %f1843, %f1843;
	fma.rn.f32 	%f1845, %f1843, %f1844, %f1844;
	fma.rn.f32 	%f1846, %f1844, %f1845, %f1845;
	fma.rn.f32 	%f1847, %f1845, %f1846, %f1846;
	fma.rn.f32 	%f1848, %f1846, %f1847, %f1847;
	fma.rn.f32 	%f1849, %f1847, %f1848, %f1848;
	fma.rn.f32 	%f1850, %f1848, %f1849, %f1849;
	fma.rn.f32 	%f1851, %f1849, %f1850, %f1850;
	fma.rn.f32 	%f1852, %f1850, %f1851, %f1851;
	fma.rn.f32 	%f1853, %f1851, %f1852, %f1852;
	fma.rn.f32 	%f1854, %f1852, %f1853, %f1853;
	fma.rn.f32 	%f1855, %f1853, %f1854, %f1854;
	fma.rn.f32 	%f1856, %f1854, %f1855, %f1855;
	fma.rn.f32 	%f1857, %f1855, %f1856, %f1856;
	fma.rn.f32 	%f1858, %f1856, %f1857, %f1857;
	fma.rn.f32 	%f1859, %f1857, %f1858, %f1858;
	fma.rn.f32 	%f1860, %f1858, %f1859, %f1859;
	fma.rn.f32 	%f1861, %f1859, %f1860, %f1860;
	fma.rn.f32 	%f1862, %f1860, %f1861, %f1861;
	fma.rn.f32 	%f1863, %f1861, %f1862, %f1862;
	fma.rn.f32 	%f1864, %f1862, %f1863, %f1863;
	fma.rn.f32 	%f1865, %f1863, %f1864, %f1864;
	fma.rn.f32 	%f1866, %f1864, %f1865, %f1865;
	fma.rn.f32 	%f1867, %f1865, %f1866, %f1866;
	fma.rn.f32 	%f1868, %f1866, %f1867, %f1867;
	fma.rn.f32 	%f1869, %f1867, %f1868, %f1868;
	fma.rn.f32 	%f1870, %f1868, %f1869, %f1869;
	fma.rn.f32 	%f1871, %f1869, %f1870, %f1870;
	fma.rn.f32 	%f1872, %f1870, %f1871, %f1871;
	fma.rn.f32 	%f1873, %f1871, %f1872, %f1872;
	fma.rn.f32 	%f1874, %f1872, %f1873, %f1873;
	fma.rn.f32 	%f1875, %f1873, %f1874, %f1874;
	fma.rn.f32 	%f1876, %f1874, %f1875, %f1875;
	fma.rn.f32 	%f1877, %f1875, %f1876, %f1876;
	fma.rn.f32 	%f1878, %f1876, %f1877, %f1877;
	fma.rn.f32 	%f1879, %f1877, %f1878, %f1878;
	fma.rn.f32 	%f1880, %f1878, %f1879, %f1879;
	fma.rn.f32 	%f1881, %f1879, %f1880, %f1880;
	fma.rn.f32 	%f1882, %f1880, %f1881, %f1881;
	fma.rn.f32 	%f1883, %f1881, %f1882, %f1882;
	fma.rn.f32 	%f1884, %f1882, %f1883, %f1883;
	fma.rn.f32 	%f1885, %f1883, %f1884, %f1884;
	fma.rn.f32 	%f1886, %f1884, %f1885, %f1885;
	fma.rn.f32 	%f1887, %f1885, %f1886, %f1886;
	fma.rn.f32 	%f1888, %f1886, %f1887, %f1887;
	fma.rn.f32 	%f1889, %f1887, %f1888, %f1888;
	fma.rn.f32 	%f1890, %f1888, %f1889, %f1889;
	fma.rn.f32 	%f1891, %f1889, %f1890, %f1890;
	fma.rn.f32 	%f1892, %f1890, %f1891, %f1891;
	fma.rn.f32 	%f1893, %f1891, %f1892, %f1892;
	fma.rn.f32 	%f1894, %f1892, %f1893, %f1893;
	fma.rn.f32 	%f1895, %f1893, %f1894, %f1894;
	fma.rn.f32 	%f1896, %f1894, %f1895, %f1895;
	fma.rn.f32 	%f1897, %f1895, %f1896, %f1896;
	fma.rn.f32 	%f1898, %f1896, %f1897, %f1897;
	fma.rn.f32 	%f1899, %f1897, %f1898, %f1898;
	fma.rn.f32 	%f1900, %f1898, %f1899, %f1899;
	fma.rn.f32 	%f1901, %f1899, %f1900, %f1900;
	fma.rn.f32 	%f1902, %f1900, %f1901, %f1901;
	fma.rn.f32 	%f1903, %f1901, %f1902, %f1902;
	fma.rn.f32 	%f1904, %f1902, %f1903, %f1903;
	fma.rn.f32 	%f1905, %f1903, %f1904, %f1904;
	fma.rn.f32 	%f1906, %f1904, %f1905, %f1905;
	fma.rn.f32 	%f1907, %f1905, %f1906, %f1906;
	fma.rn.f32 	%f1908, %f1906, %f1907, %f1907;
	fma.rn.f32 	%f1909, %f1907, %f1908, %f1908;
	fma.rn.f32 	%f1910, %f1908, %f1909, %f1909;
	fma.rn.f32 	%f1911, %f1909, %f1910, %f1910;
	fma.rn.f32 	%f1912, %f1910, %f1911, %f1911;
	fma.rn.f32 	%f1913, %f1911, %f1912, %f1912;
	fma.rn.f32 	%f1914, %f1912, %f1913, %f1913;
	fma.rn.f32 	%f1915, %f1913, %f1914, %f1914;
	fma.rn.f32 	%f1916, %f1914, %f1915, %f1915;
	fma.rn.f32 	%f1917, %f1915, %f1916, %f1916;
	fma.rn.f32 	%f1918, %f1916, %f1917, %f1917;
	fma.rn.f32 	%f1919, %f1917, %f1918, %f1918;
	fma.rn.f32 	%f1920, %f1918, %f1919, %f1919;
	fma.rn.f32 	%f1921, %f1919, %f1920, %f1920;
	fma.rn.f32 	%f1922, %f1920, %f1921, %f1921;
	fma.rn.f32 	%f1923, %f1921, %f1922, %f1922;
	fma.rn.f32 	%f1924, %f1922, %f1923, %f1923;
	fma.rn.f32 	%f1925, %f1923, %f1924, %f1924;
	fma.rn.f32 	%f1926, %f1924, %f1925, %f1925;
	fma.rn.f32 	%f1927, %f1925, %f1926, %f1926;
	fma.rn.f32 	%f1928, %f1926, %f1927, %f1927;
	fma.rn.f32 	%f1929, %f1927, %f1928, %f1928;
	fma.rn.f32 	%f1930, %f1928, %f1929, %f1929;
	fma.rn.f32 	%f1931, %f1929, %f1930, %f1930;
	fma.rn.f32 	%f1932, %f1930, %f1931, %f1931;
	fma.rn.f32 	%f1933, %f1931, %f1932, %f1932;
	fma.rn.f32 	%f1934, %f1932, %f1933, %f1933;
	fma.rn.f32 	%f1935, %f1933, %f1934, %f1934;
	fma.rn.f32 	%f1936, %f1934, %f1935, %f1935;
	fma.rn.f32 	%f1937, %f1935, %f1936, %f1936;
	fma.rn.f32 	%f1938, %f1936, %f1937, %f1937;
	fma.rn.f32 	%f1939, %f1937, %f1938, %f1938;
	fma.rn.f32 	%f1940, %f1938, %f1939, %f1939;
	fma.rn.f32 	%f1941, %f1939, %f1940, %f1940;
	fma.rn.f32 	%f1942, %f1940, %f1941, %f1941;
	fma.rn.f32 	%f1943, %f1941, %f1942, %f1942;
	fma.rn.f32 	%f1944, %f1942, %f1943, %f1943;
	fma.rn.f32 	%f1945, %f1943, %f1944, %f1944;
	fma.rn.f32 	%f1946, %f1944, %f1945, %f1945;
	fma.rn.f32 	%f1947, %f1945, %f1946, %f1946;
	fma.rn.f32 	%f1948, %f1946, %f1947, %f1947;
	fma.rn.f32 	%f1949, %f1947, %f1948, %f1948;
	fma.rn.f32 	%f1950, %f1948, %f1949, %f1949;
	fma.rn.f32 	%f1951, %f1949, %f1950, %f1950;
	fma.rn.f32 	%f1952, %f1950, %f1951, %f1951;
	fma.rn.f32 	%f1953, %f1951, %f1952, %f1952;
	fma.rn.f32 	%f1954, %f1952, %f1953, %f1953;
	fma.rn.f32 	%f1955, %f1953, %f1954, %f1954;
	fma.rn.f32 	%f1956, %f1954, %f1955, %f1955;
	fma.rn.f32 	%f1957, %f1955, %f1956, %f1956;
	fma.rn.f32 	%f1958, %f1956, %f1957, %f1957;
	fma.rn.f32 	%f1959, %f1957, %f1958, %f1958;
	fma.rn.f32 	%f1960, %f1958, %f1959, %f1959;
	fma.rn.f32 	%f1961, %f1959, %f1960, %f1960;
	fma.rn.f32 	%f1962, %f1960, %f1961, %f1961;
	fma.rn.f32 	%f1963, %f1961, %f1962, %f1962;
	fma.rn.f32 	%f1964, %f1962, %f1963, %f1963;
	fma.rn.f32 	%f1965, %f1963, %f1964, %f1964;
	fma.rn.f32 	%f1966, %f1964, %f1965, %f1965;
	fma.rn.f32 	%f1967, %f1965, %f1966, %f1966;
	fma.rn.f32 	%f1968, %f1966, %f1967, %f1967;
	fma.rn.f32 	%f1969, %f1967, %f1968, %f1968;
	fma.rn.f32 	%f1970, %f1968, %f1969, %f1969;
	fma.rn.f32 	%f1971, %f1969, %f1970, %f1970;
	fma.rn.f32 	%f1972, %f1970, %f1971, %f1971;
	fma.rn.f32 	%f1973, %f1971, %f1972, %f1972;
	fma.rn.f32 	%f1974, %f1972, %f1973, %f1973;
	fma.rn.f32 	%f1975, %f1973, %f1974, %f1974;
	fma.rn.f32 	%f1976, %f1974, %f1975, %f1975;
	fma.rn.f32 	%f1977, %f1975, %f1976, %f1976;
	fma.rn.f32 	%f1978, %f1976, %f1977, %f1977;
	fma.rn.f32 	%f1979, %f1977, %f1978, %f1978;
	fma.rn.f32 	%f1980, %f1978, %f1979, %f1979;
	fma.rn.f32 	%f1981, %f1979, %f1980, %f1980;
	fma.rn.f32 	%f1982, %f1980, %f1981, %f1981;
	fma.rn.f32 	%f1983, %f1981, %f1982, %f1982;
	fma.rn.f32 	%f1984, %f1982, %f1983, %f1983;
	fma.rn.f32 	%f1985, %f1983, %f1984, %f1984;
	fma.rn.f32 	%f1986, %f1984, %f1985, %f1985;
	fma.rn.f32 	%f1987, %f1985, %f1986, %f1986;
	fma.rn.f32 	%f1988, %f1986, %f1987, %f1987;
	fma.rn.f32 	%f1989, %f1987, %f1988, %f1988;
	fma.rn.f32 	%f1990, %f1988, %f1989, %f1989;
	fma.rn.f32 	%f1991, %f1989, %f1990, %f1990;
	fma.rn.f32 	%f1992, %f1990, %f1991, %f1991;
	fma.rn.f32 	%f1993, %f1991, %f1992, %f1992;
	fma.rn.f32 	%f1994, %f1992, %f1993, %f1993;
	fma.rn.f32 	%f1995, %f1993, %f1994, %f1994;
	fma.rn.f32 	%f1996, %f1994, %f1995, %f1995;
	fma.rn.f32 	%f1997, %f1995, %f1996, %f1996;
	fma.rn.f32 	%f1998, %f1996, %f1997, %f1997;
	fma.rn.f32 	%f1999, %f1997, %f1998, %f1998;
	fma.rn.f32 	%f2000, %f1998, %f1999, %f1999;
	fma.rn.f32 	%f2001, %f1999, %f2000, %f2000;
	fma.rn.f32 	%f2002, %f2000, %f2001, %f2001;
	fma.rn.f32 	%f2003, %f2001, %f2002, %f2002;
	fma.rn.f32 	%f2004, %f2002, %f2003, %f2003;
	fma.rn.f32 	%f2005, %f2003, %f2004, %f2004;
	fma.rn.f32 	%f2006, %f2004, %f2005, %f2005;
	fma.rn.f32 	%f2007, %f2005, %f2006, %f2006;
	fma.rn.f32 	%f2008, %f2006, %f2007, %f2007;
	fma.rn.f32 	%f2009, %f2007, %f2008, %f2008;
	fma.rn.f32 	%f2010, %f2008, %f2009, %f2009;
	fma.rn.f32 	%f2011, %f2009, %f2010, %f2010;
	fma.rn.f32 	%f2012, %f2010, %f2011, %f2011;
	fma.rn.f32 	%f2013, %f2011, %f2012, %f2012;
	fma.rn.f32 	%f2014, %f2012, %f2013, %f2013;
	fma.rn.f32 	%f2015, %f2013, %f2014, %f2014;
	fma.rn.f32 	%f2016, %f2014, %f2015, %f2015;
	fma.rn.f32 	%f2017, %f2015, %f2016, %f2016;
	fma.rn.f32 	%f2018, %f2016, %f2017, %f2017;
	fma.rn.f32 	%f2019, %f2017, %f2018, %f2018;
	fma.rn.f32 	%f2020, %f2018, %f2019, %f2019;
	fma.rn.f32 	%f2021, %f2019, %f2020, %f2020;
	fma.rn.f32 	%f2022, %f2020, %f2021, %f2021;
	fma.rn.f32 	%f2023, %f2021, %f2022, %f2022;
	fma.rn.f32 	%f2024, %f2022, %f2023, %f2023;
	fma.rn.f32 	%f2025, %f2023, %f2024, %f2024;
	fma.rn.f32 	%f2026, %f2024, %f2025, %f2025;
	fma.rn.f32 	%f2027, %f2025, %f2026, %f2026;
	fma.rn.f32 	%f2028, %f2026, %f2027, %f2027;
	fma.rn.f32 	%f2029, %f2027, %f2028, %f2028;
	fma.rn.f32 	%f2030, %f2028, %f2029, %f2029;
	fma.rn.f32 	%f2031, %f2029, %f2030, %f2030;
	fma.rn.f32 	%f2032, %f2030, %f2031, %f2031;
	fma.rn.f32 	%f2033, %f2031, %f2032, %f2032;
	fma.rn.f32 	%f2034, %f2032, %f2033, %f2033;
	fma.rn.f32 	%f2035, %f2033, %f2034, %f2034;
	fma.rn.f32 	%f2036, %f2034, %f2035, %f2035;
	fma.rn.f32 	%f2037, %f2035, %f2036, %f2036;
	fma.rn.f32 	%f2038, %f2036, %f2037, %f2037;
	fma.rn.f32 	%f2039, %f2037, %f2038, %f2038;
	fma.rn.f32 	%f2040, %f2038, %f2039, %f2039;
	fma.rn.f32 	%f2041, %f2039, %f2040, %f2040;
	fma.rn.f32 	%f2042, %f2040, %f2041, %f2041;
	fma.rn.f32 	%f2043, %f2041, %f2042, %f2042;
	fma.rn.f32 	%f2044, %f2042, %f2043, %f2043;
	fma.rn.f32 	%f2045, %f2043, %f2044, %f2044;
	fma.rn.f32 	%f2046, %f2044, %f2045, %f2045;
	fma.rn.f32 	%f2047, %f2045, %f2046, %f2046;
	fma.rn.f32 	%f2048, %f2046, %f2047, %f2047;
	fma.rn.f32 	%f2049, %f2047, %f2048, %f2048;
	fma.rn.f32 	%f2050, %f2048, %f2049, %f2049;
	fma.rn.f32 	%f2051, %f2049, %f2050, %f2050;
	fma.rn.f32 	%f2052, %f2050, %f2051, %f2051;
	fma.rn.f32 	%f2053, %f2051, %f2052, %f2052;
	fma.rn.f32 	%f2054, %f2052, %f2053, %f2053;
	fma.rn.f32 	%f2055, %f2053, %f2054, %f2054;
	fma.rn.f32 	%f2060, %f2054, %f2055, %f2055;
	fma.rn.f32 	%f2061, %f2055, %f2060, %f2060;
	add.s32 	%r18, %r18, 1;
	setp.ne.s32 	%p3, %r18, 0;
	@%p3 bra 	$L__BB0_5;
$L__BB0_6:
	setp.ne.s32 	%p4, %r1, 0;
	add.f32 	%f2057, %f2061, %f2060;
	st.global.f32 	[%rd2], %f2057;
	membar.gl;
	@%p4 bra 	$L__BB0_8;
	// begin inline asm
	mov.u64 	%rd8, %clock64;
	// end inline asm
	st.global.u64 	[%rd1+8], %rd8;
$L__BB0_8:
	ret;

}
	// .globl	_Z12gflops_lightjPfjjPl
.visible .entry _Z12gflops_lightjPfjjPl(
	.param .u32 _Z12gflops_lightjPfjjPl_param_0,
	.param .u64 .ptr .align 1 _Z12gflops_lightjPfjjPl_param_1,
	.param .u32 _Z12gflops_lightjPfjjPl_param_2,
	.param .u32 _Z12gflops_lightjPfjjPl_param_3,
	.param .u64 .ptr .align 1 _Z12gflops_lightjPfjjPl_param_4
)
{
	.reg .pred 	%p<5>;
	.reg .b32 	%r<19>;
	.reg .b32 	%f<2061>;
	.reg .b64 	%rd<9>;

	ld.param.u32 	%r5, [_Z12gflops_lightjPfjjPl_param_0];
	ld.param.u64 	%rd3, [_Z12gflops_lightjPfjjPl_param_1];
	ld.param.u32 	%r6, [_Z12gflops_lightjPfjjPl_param_2];
	ld.param.u32 	%r7, [_Z12gflops_lightjPfjjPl_param_3];
	ld.param.u64 	%rd4, [_Z12gflops_lightjPfjjPl_param_4];
	cvta.to.global.u64 	%rd1, %rd4;
	mov.u32 	%r8, %ctaid.x;
	mov.u32 	%r9, %ntid.x;
	mov.u32 	%r10, %tid.x;
	mov.u32 	%r11, %ctaid.y;
	mov.u32 	%r12, %ntid.y;
	mov.u32 	%r13, %tid.y;
	add.s32 	%r14, %r13, %r10;
	mad.lo.s32 	%r15, %r8, %r9, %r14;
	mad.lo.s32 	%r16, %r11, %r12, %r15;
	add.s32 	%r17, %r16, %r7;
	rem.u32 	%r1, %r17, %r6;
	membar.gl;
	setp.ne.s32 	%p1, %r1, 0;
	@%p1 bra 	$L__BB1_2;
	// begin inline asm
	mov.u64 	%rd5, %clock64;
	// end inline asm
	st.global.u64 	[%rd1], %rd5;
$L__BB1_2:
	cvta.to.global.u64 	%rd6, %rd3;
	mul.wide.s32 	%rd7, %r1, 4;
	add.s64 	%rd2, %rd6, %rd7;
	ld.global.f32 	%f2059, [%rd2];
	setp.eq.s32 	%p2, %r5, 0;
	mov.f32 	%f2060, 0f3F8147AE;
	@%p2 bra 	$L__BB1_5;
	neg.s32 	%r18, %r5;
	mov.f32 	%f2060, 0f3F8147AE;
$L__BB1_4:
	fma.rn.f32 	%f10, %f2059, %f2060, %f2060;
	fma.rn.f32 	%f11, %f2060, %f10, %f10;
	fma.rn.f32 	%f12, %f10, %f11, %f11;
	fma.rn.f32 	%f13, %f11, %f12, %f12;
	fma.rn.f32 	%f14, %f12, %f13, %f13;
	fma.rn.f32 	%f15, %f13, %f14, %f14;
	fma.rn.f32 	%f16, %f14, %f15, %f15;
	fma.rn.f32 	%f17, %f15, %f16, %f16;
	fma.rn.f32 	%f18, %f16, %f17, %f17;
	fma.rn.f32 	%f19, %f17, %f18, %f18;
	fma.rn.f32 	%f20, %f18, %f19, %f19;
	fma.rn.f32 	%f21, %f19, %f20, %f20;
	fma.rn.f32 	%f22, %f20, %f21, %f21;
	fma.rn.f32 	%f23, %f21, %f22, %f22;
	fma.rn.f32 	%f24, %f22, %f23, %f23;
	fma.rn.f32 	%f25, %f23, %f24, %f24;
	fma.rn.f32 	%f26, %f24, %f25, %f25;
	fma.rn.f32 	%f27, %f25, %f26, %f26;
	fma.rn.f32 	%f28, %f26, %f27, %f27;
	fma.rn.f32 	%f29, %f27, %f28, %f28;
	fma.rn.f32 	%f30, %f28, %f29, %f29;
	fma.rn.f32 	%f31, %f29, %f30, %f30;
	fma.rn.f32 	%f32, %f30, %f31, %f31;
	fma.rn.f32 	%f33, %f31, %f32, %f32;
	fma.rn.f32 	%f34, %f32, %f33, %f33;
	fma.rn.f32 	%f35, %f33, %f34, %f34;
	fma.rn.f32 	%f36, %f34, %f35, %f35;
	fma.rn.f32 	%f37, %f35, %f36, %f36;
	fma.rn.f32 	%f38, %f36, %f37, %f37;
	fma.rn.f32 	%f39, %f37, %f38, %f38;
	fma.rn.f32 	%f40, %f38, %f39, %f39;
	fma.rn.f32 	%f41, %f39, %f40, %f40;
	fma.rn.f32 	%f42, %f40, %f41, %f41;
	fma.rn.f32 	%f43, %f41, %f42, %f42;
	fma.rn.f32 	%f44, %f42, %f43, %f43;
	fma.rn.f32 	%f45, %f43, %f44, %f44;
	fma.rn.f32 	%f46, %f44, %f45, %f45;
	fma.rn.f32 	%f47, %f45, %f46, %f46;
	fma.rn.f32 	%f48, %f46, %f47, %f47;
	fma.rn.f32 	%f49, %f47, %f48, %f48;
	fma.rn.f32 	%f50, %f48, %f49, %f49;
	fma.rn.f32 	%f51, %f49, %f50, %f50;
	fma.rn.f32 	%f52, %f50, %f51, %f51;
	fma.rn.f32 	%f53, %f51, %f52, %f52;
	fma.rn.f32 	%f54, %f52, %f53, %f53;
	fma.rn.f32 	%f55, %f53, %f54, %f54;
	fma.rn.f32 	%f56, %f54, %f55, %f55;
	fma.rn.f32 	%f57, %f55, %f56, %f56;
	fma.rn.f32 	%f58, %f56, %f57, %f57;
	fma.rn.f32 	%f59, %f57, %f58, %f58;
	fma.rn.f32 	%f60, %f58, %f59, %f59;
	fma.rn.f32 	%f61, %f59, %f60, %f60;
	fma.rn.f32 	%f62, %f60, %f61, %f61;
	fma.rn.f32 	%f63, %f61, %f62, %f62;
	fma.rn.f32 	%f64, %f62, %f63, %f63;
	fma.rn.f32 	%f65, %f63, %f64, %f64;
	fma.rn.f32 	%f66, %f64, %f65, %f65;
	fma.rn.f32 	%f67, %f65, %f66, %f66;
	fma.rn.f32 	%f68, %f66, %f67, %f67;
	fma.rn.f32 	%f69, %f67, %f68, %f68;
	fma.rn.f32 	%f70, %f68, %f69, %f69;
	fma.rn.f32 	%f71, %f69, %f70, %f70;
	fma.rn.f32 	%f72, %f70, %f71, %f71;
	fma.rn.f32 	%f73, %f71, %f72, %f72;
	fma.rn.f32 	%f74, %f72, %f73, %f73;
	fma.rn.f32 	%f75, %f73, %f74, %f74;
	fma.rn.f32 	%f76, %f74, %f75, %f75;
	fma.rn.f32 	%f77, %f75, %f76, %f76;
	fma.rn.f32 	%f78, %f76, %f77, %f77;
	fma.rn.f32 	%f79, %f77, %f78, %f78;
	fma.rn.f32 	%f80, %f78, %f79, %f79;
	fma.rn.f32 	%f81, %f79, %f80, %f80;
	fma.rn.f32 	%f82, %f80, %f81, %f81;
	fma.rn.f32 	%f83, %f81, %f82, %f82;
	fma.rn.f32 	%f84, %f82, %f83, %f83;
	fma.rn.f32 	%f85, %f83, %f84, %f84;
	fma.rn.f32 	%f86, %f84, %f85, %f85;
	fma.rn.f32 	%f87, %f85, %f86, %f86;
	fma.rn.f32 	%f88, %f86, %f87, %f87;
	fma.rn.f32 	%f89, %f87, %f88, %f88;
	fma.rn.f32 	%f90, %f88, %f89, %f89;
	fma.rn.f32 	%f91, %f89, %f90, %f90;
	fma.rn.f32 	%f92, %f90, %f91, %f91;
	fma.rn.f32 	%f93, %f91, %f92, %f92;
	fma.rn.f32 	%f94, %f92, %f93, %f93;
	fma.rn.f32 	%f95, %f93, %f94, %f94;
	fma.rn.f32 	%f96, %f94, %f95, %f95;
	fma.rn.f32 	%f97, %f95, %f96, %f96;
	fma.rn.f32 	%f98, %f96, %f97, %f97;
	fma.rn.f32 	%f99, %f97, %f98, %f98;
	fma.rn.f32 	%f100, %f98, %f99, %f99;
	fma.rn.f32 	%f101, %f99, %f100, %f100;
	fma.rn.f32 	%f102, %f100, %f101, %f101;
	fma.rn.f32 	%f103, %f101, %f102, %f102;
	fma.rn.f32 	%f104, %f102, %f103, %f103;
	fma.rn.f32 	%f105, %f103, %f104, %f104;
	fma.rn.f32 	%f106, %f104, %f105, %f105;
	fma.rn.f32 	%f107, %f105, %f106, %f106;
	fma.rn.f32 	%f108, %f106, %f107, %f107;
	fma.rn.f32 	%f109, %f107, %f108, %f108;
	fma.rn.f32 	%f110, %f108, %f109, %f109;
	fma.rn.f32 	%f111, %f109, %f110, %f110;
	fma.rn.f32 	%f112, %f110, %f111, %f111;
	fma.rn.f32 	%f113, %f111, %f112, %f112;
	fma.rn.f32 	%f114, %f112, %f113, %f113;
	fma.rn.f32 	%f115, %f113, %f114, %f114;
	fma.rn.f32 	%f116, %f114, %f115, %f115;
	fma.rn.f32 	%f117, %f115, %f116, %f116;
	fma.rn.f32 	%f118, %f116, %f117, %f117;
	fma.rn.f32 	%f119, %f117, %f118, %f118;
	fma.rn.f32 	%f120, %f118, %f119, %f119;
	fma.rn.f32 	%f121, %f119, %f120, %f120;
	fma.rn.f32 	%f122, %f120, %f121, %f121;
	fma.rn.f32 	%f123, %f121, %f122, %f122;
	fma.rn.f32 	%f124, %f122, %f123, %f123;
	fma.rn.f32 	%f125, %f123, %f124, %f124;
	fma.rn.f32 	%f126, %f124, %f125, %f125;
	fma.rn.f32 	%f127, %f125, %f126, %f126;
	fma.rn.f32 	%f128, %f126, %f127, %f127;
	fma.rn.f32 	%f129, %f127, %f128, %f128;
	fma.rn.f32 	%f130, %f128, %f129, %f129;
	fma.rn.f32 	%f131, %f129, %f130, %f130;
	fma.rn.f32 	%f132, %f130, %f131, %f131;
	fma.rn.f32 	%f133, %f131, %f132, %f132;
	fma.rn.f32 	%f134, %f132, %f133, %f133;
	fma.rn.f32 	%f135, %f133, %f134, %f134;
	fma.rn.f32 	%f136, %f134, %f135, %f135;
	fma.rn.f32 	%f137, %f135, %f136, %f136;
	fma.rn.f32 	%f138, %f136, %f137, %f137;
	fma.rn.f32 	%f139, %f137, %f138, %f138;
	fma.rn.f32 	%f140, %f138, %f139, %f139;
	fma.rn.f32 	%f141, %f139, %f140, %f140;
	fma.rn.f32 	%f142, %f140, %f141, %f141;
	fma.rn.f32 	%f143, %f141, %f142, %f142;
	fma.rn.f32 	%f144, %f142, %f143, %f143;
	fma.rn.f32 	%f145, %f143, %f144, %f144;
	fma.rn.f32 	%f146, %f144, %f145, %f145;
	fma.rn.f32 	%f147, %f145, %f146, %f146;
	fma.rn.f32 	%f148, %f146, %f147, %f147;
	fma.rn.f32 	%f149, %f147, %f148, %f148;
	fma.rn.f32 	%f150, %f148, %f149, %f149;
	fma.rn.f32 	%f151, %f149, %f150, %f150;
	fma.rn.f32 	%f152, %f150, %f151, %f151;
	fma.rn.f32 	%f153, %f151, %f152, %f152;
	fma.rn.f32 	%f154, %f152, %f153, %f153;
	fma.rn.f32 	%f155, %f153, %f154, %f154;
	fma.rn.f32 	%f156, %f154, %f155, %f155;
	fma.rn.f32 	%f157, %f155, %f156, %f156;
	fma.rn.f32 	%f158, %f156, %f157, %f157;
	fma.rn.f32 	%f159, %f157, %f158, %f158;
	fma.rn.f32 	%f160, %f158, %f159, %f159;
	fma.rn.f32 	%f161, %f159, %f160, %f160;
	fma.rn.f32 	%f162, %f160, %f161, %f161;
	fma.rn.f32 	%f163, %f161, %f162, %f162;
	fma.rn.f32 	%f164, %f162, %f163, %f163;
	fma.rn.f32 	%f165, %f163, %f164, %f164;
	fma.rn.f32 	%f166, %f164, %f165, %f165;
	fma.rn.f32 	%f167, %f165, %f166, %f166;
	fma.rn.f32 	%f168, %f166, %f167, %f167;
	fma.rn.f32 	%f169, %f167, %f168, %f168;
	fma.rn.f32 	%f170, %f168, %f169, %f169;
	fma.rn.f32 	%f171, %f169, %f170, %f170;
	fma.rn.f32 	%f172, %f170, %f171, %f171;
	fma.rn.f32 	%f173, %f171, %f172, %f172;
	fma.rn.f32 	%f174, %f172, %f173, %f173;
	fma.rn.f32 	%f175, %f173, %f174, %f174;
	fma.rn.f32 	%f176, %f174, %f175, %f175;
	fma.rn.f32 	%f177, %f175, %f176, %f176;
	fma.rn.f32 	%f178, %f176, %f177, %f177;
	fma.rn.f32 	%f179, %f177, %f178, %f178;
	fma.rn.f32 	%f180, %f178, %f179, %f179;
	fma.rn.f32 	%f181, %f179, %f180, %f180;
	fma.rn.f32 	%f182, %f180, %f181, %f181;
	fma.rn.f32 	%f183, %f181, %f182, %f182;
	fma.rn.f32 	%f184, %f182, %f183, %f183;
	fma.rn.f32 	%f185, %f183, %f184, %f184;
	fma.rn.f32 	%f186, %f184, %f185, %f185;
	fma.rn.f32 	%f187, %f185, %f186, %f186;
	fma.rn.f32 	%f188, %f186, %f187, %f187;
	fma.rn.f32 	%f189, %f187, %f188, %f188;
	fma.rn.f32 	%f190, %f188, %f189, %f189;
	fma.rn.f32 	%f191, %f189, %f190, %f190;
	fma.rn.f32 	%f192, %f190, %f191, %f191;
	fma.rn.f32 	%f193, %f191, %f192, %f192;
	fma.rn.f32 	%f194, %f192, %f193, %f193;
	fma.rn.f32 	%f195, %f193, %f194, %f194;
	fma.rn.f32 	%f196, %f194, %f195, %f195;
	fma.rn.f32 	%f197, %f195, %f196, %f196;
	fma.rn.f32 	%f198, %f196, %f197, %f197;
	fma.rn.f32 	%f199, %f197, %f198, %f198;
	fma.rn.f32 	%f200, %f198, %f199, %f199;
	fma.rn.f32 	%f201, %f199, %f200, %f200;
	fma.rn.f32 	%f202, %f200, %f201, %f201;
	fma.rn.f32 	%f203, %f201, %f202, %f202;
	fma.rn.f32 	%f204, %f202, %f203, %f203;
	fma.rn.f32 	%f205, %f203, %f204, %f204;
	fma.rn.f32 	%f206, %f204, %f205, %f205;
	fma.rn.f32 	%f207, %f205, %f206, %f206;
	fma.rn.f32 	%f208, %f206, %f207, %f207;
	fma.rn.f32 	%f209, %f207, %f208, %f208;
	fma.rn.f32 	%f210, %f208, %f209, %f209;
	fma.rn.f32 	%f211, %f209, %f210, %f210;
	fma.rn.f32 	%f212, %f210, %f211, %f211;
	fma.rn.f32 	%f213, %f211, %f212, %f212;
	fma.rn.f32 	%f214, %f212, %f213, %f213;
	fma.rn.f32 	%f215, %f213, %f214, %f214;
	fma.rn.f32 	%f216, %f214, %f215, %f215;
	fma.rn.f32 	%f217, %f215, %f216, %f216;
	fma.rn.f32 	%f218, %f216, %f217, %f217;
	fma.rn.f32 	%f219, %f217, %f218, %f218;
	fma.rn.f32 	%f220, %f218, %f219, %f219;
	fma.rn.f32 	%f221, %f219, %f220, %f220;
	fma.rn.f32 	%f222, %f220, %f221, %f221;
	fma.rn.f32 	%f223, %f221, %f222, %f222;
	fma.rn.f32 	%f224, %f222, %f223, %f223;
	fma.rn.f32 	%f225, %f223, %f224, %f224;
	fma.rn.f32 	%f226, %f224, %f225, %f225;
	fma.rn.f32 	%f227, %f225, %f226, %f226;
	fma.rn.f32 	%f228, %f226, %f227, %f227;
	fma.rn.f32 	%f229, %f227, %f228, %f228;
	fma.rn.f32 	%f230, %f228, %f229, %f229;
	fma.rn.f32 	%f231, %f229, %f230, %f230;
	fma.rn.f32 	%f232, %f230, %f231, %f231;
	fma.rn.f32 	%f233, %f231, %f232, %f232;
	fma.rn.f32 	%f234, %f232, %f233, %f233;
	fma.rn.f32 	%f235, %f233, %f234, %f234;
	fma.rn.f32 	%f236, %f234, %f235, %f235;
	fma.rn.f32 	%f237, %f235, %f236, %f236;
	fma.rn.f32 	%f238, %f236, %f237, %f237;
	fma.rn.f32 	%f239, %f237, %f238, %f238;
	fma.rn.f32 	%f240, %f238, %f239, %f239;
	fma.rn.f32 	%f241, %f239, %f240, %f240;
	fma.rn.f32 	%f242, %f240, %f241, %f241;
	fma.rn.f32 	%f243, %f241, %f242, %f242;
	fma.rn.f32 	%f244, %f242, %f243, %f243;
	fma.rn.f32 	%f245, %f243, %f244, %f244;
	fma.rn.f32 	%f246, %f244, %f245, %f245;
	fma.rn.f32 	%f247, %f245, %f246, %f246;
	fma.rn.f32 	%f248, %f246, %f247, %f247;
	fma.rn.f32 	%f249, %f247, %f248, %f248;
	fma.rn.f32 	%f250, %f248, %f249, %f249;
	fma.rn.f32 	%f251, %f249, %f250, %f250;
	fma.rn.f32 	%f252, %f250, %f251, %f251;
	fma.rn.f32 	%f253, %f251, %f252, %f252;
	fma.rn.f32 	%f254, %f252, %f253, %f253;
	fma.rn.f32 	%f255, %f253, %f254, %f254;
	fma.rn.f32 	%f256, %f254, %f255, %f255;
	fma.rn.f32 	%f257, %f255, %f256, %f256;
	fma.rn.f32 	%f258, %f256, %f257, %f257;
	fma.rn.f32 	%f259, %f257, %f258, %f258;
	fma.rn.f32 	%f260, %f258, %f259, %f259;
	fma.rn.f32 	%f261, %f259, %f260, %f260;
	fma.rn.f32 	%f262, %f260, %f261, %f261;
	fma.rn.f32 	%f263, %f261, %f262, %f262;
	fma.rn.f32 	%f264, %f262, %f263, %f263;
	fma.rn.f32 	%f265, %f263, %f264, %f264;
	fma.rn.f32 	%f266, %f264, %f265, %f265;
	fma.rn.f32 	%f267, %f265, %f266, %f266;
	fma.rn.f32 	%f268, %f266, %f267, %f267;
	fma.rn.f32 	%f269, %f267, %f268, %f268;
	fma.rn.f32 	%f270, %f268, %f269, %f269;
	fma.rn.f32 	%f271, %f269, %f270, %f270;
	fma.rn.f32 	%f272, %f270, %f271, %f271;
	fma.rn.f32 	%f273, %f271, %f272, %f272;
	fma.rn.f32 	%f274, %f272, %f273, %f273;
	fma.rn.f32 	%f275, %f273, %f274, %f274;
	fma.rn.f32 	%f276, %f274, %f275, %f275;
	fma.rn.f32 	%f277, %f275, %f276, %f276;
	fma.rn.f32 	%f278, %f276, %f277, %f277;
	fma.rn.f32 	%f279, %f277, %f278, %f278;
	fma.rn.f32 	%f280, %f278, %f279, %f279;
	fma.rn.f32 	%f281, %f279, %f280, %f280;
	fma.rn.f32 	%f282, %f280, %f281, %f281;
	fma.rn.f32 	%f283, %f281, %f282, %f282;
	fma.rn.f32 	%f284, %f282, %f283, %f283;
	fma.rn.f32 	%f285, %f283, %f284, %f284;
	fma.rn.f32 	%f286, %f284, %f285, %f285;
	fma.rn.f32 	%f287, %f285, %f286, %f286;
	fma.rn.f32 	%f288, %f286, %f287, %f287;
	fma.rn.f32 	%f289, %f287, %f288, %f288;
	fma.rn.f32 	%f290, %f288, %f289, %f289;
	fma.rn.f32 	%f291, %f289, %f290, %f290;
	fma.rn.f32 	%f292, %f290, %f291, %f291;
	fma.rn.f32 	%f293, %f291, %f292, %f292;
	fma.rn.f32 	%f294, %f292, %f293, %f293;
	fma.rn.f32 	%f295, %f293, %f294, %f294;
	fma.rn.f32 	%f296, %f294, %f295, %f295;
	fma.rn.f32 	%f297, %f295, %f296, %f296;
	fma.rn.f32 	%f298, %f296, %f297, %f297;
	fma.rn.f32 	%f299, %f297, %f298, %f298;
	fma.rn.f32 	%f300, %f298, %f299, %f299;
	fma.rn.f32 	%f301, %f299, %f300, %f300;
	fma.rn.f32 	%f302, %f300, %f301, %f301;
	fma.rn.f32 	%f303, %f301, %f302, %f302;
	fma.rn.f32 	%f304, %f302, %f303, %f303;
	fma.rn.f32 	%f305, %f303, %f304, %f304;
	fma.rn.f32 	%f306, %f304, %f305, %f305;
	fma.rn.f32 	%f307, %f305, %f306, %f306;
	fma.rn.f32 	%f308, %f306, %f307, %f307;
	fma.rn.f32 	%f309, %f307, %f308, %f308;
	fma.rn.f32 	%f310, %f308, %f309, %f309;
	fma.rn.f32 	%f311, %f309, %f310, %f310;
	fma.rn.f32 	%f312, %f310, %f311, %f311;
	fma.rn.f32 	%f313, %f311, %f312, %f312;
	fma.rn.f32 	%f314, %f312, %f313, %f313;
	fma.rn.f32 	%f315, %f313, %f314, %f314;
	fma.rn.f32 	%f316, %f314, %f315, %f315;
	fma.rn.f32 	%f317, %f315, %f316, %f316;
	fma.rn.f32 	%f318, %f316, %f317, %f317;
	fma.rn.f32 	%f319, %f317, %f318, %f318;
	fma.rn.f32 	%f320, %f318, %f319, %f319;
	fma.rn.f32 	%f321, %f319, %f320, %f320;
	fma.rn.f32 	%f322, %f320, %f321, %f321;
	fma.rn.f32 	%f323, %f321, %f322, %f322;
	fma.rn.f32 	%f324, %f322, %f323, %f323;
	fma.rn.f32 	%f325, %f323, %f324, %f324;
	fma.rn.f32 	%f326, %f324, %f325, %f325;
	fma.rn.f32 	%f327, %f325, %f326, %f326;
	fma.rn.f32 	%f328, %f326, %f327, %f327;
	fma.rn.f32 	%f329, %f327, %f328, %f328;
	fma.rn.f32 	%f330, %f328, %f329, %f329;
	fma.rn.f32 	%f331, %f329, %f330, %f330;
	fma.rn.f32 	%f332, %f330, %f331, %f331;
	fma.rn.f32 	%f333, %f331, %f332, %f332;
	fma.rn.f32 	%f334, %f332, %f333, %f333;
	fma.rn.f32 	%f335, %f333, %f334, %f334;
	fma.rn.f32 	%f336, %f334, %f335, %f335;
	fma.rn.f32 	%f337, %f335, %f336, %f336;
	fma.rn.f32 	%f338, %f336, %f337, %f337;
	fma.rn.f32 	%f339, %f337, %f338, %f338;
	fma.rn.f32 	%f340, %f338, %f339, %f339;
	fma.rn.f32 	%f341, %f339, %f340, %f340;
	fma.rn.f32 	%f342, %f340, %f341, %f341;
	fma.rn.f32 	%f343, %f341, %f342, %f342;
	fma.rn.f32 	%f344, %f342, %f343, %f343;
	fma.rn.f32 	%f345, %f343, %f344, %f344;
	fma.rn.f32 	%f346, %f344, %f345, %f345;
	fma.rn.f32 	%f347, %f345, %f346, %f346;
	fma.rn.f32 	%f348, %f346, %f347, %f347;
	fma.rn.f32 	%f349, %f347, %f348, %f348;
	fma.rn.f32 	%f350, %f348, %f349, %f349;
	fma.rn.f32 	%f351, %f349, %f350, %f350;
	fma.rn.f32 	%f352, %f350, %f351, %f351;
	fma.rn.f32 	%f353, %f351, %f352, %f352;
	fma.rn.f32 	%f354, %f352, %f353, %f353;
	fma.rn.f32 	%f355, %f353, %f354, %f354;
	fma.rn.f32 	%f356, %f354, %f355, %f355;
	fma.rn.f32 	%f357, %f355, %f356, %f356;
	fma.rn.f32 	%f358, %f356, %f357, %f357;
	fma.rn.f32 	%f359, %f357, %f358, %f358;
	fma.rn.f32 	%f360, %f358, %f359, %f359;
	fma.rn.f32 	%f361, %f359, %f360, %f360;
	fma.rn.f32 	%f362, %f360, %f361, %f361;
	fma.rn.f32 	%f363, %f361, %f362, %f362;
	fma.rn.f32 	%f364, %f362, %f363, %f363;
	fma.rn.f32 	%f365, %f363, %f364, %f364;
	fma.rn.f32 	%f366, %f364, %f365, %f365;
	fma.rn.f32 	%f367, %f365, %f366, %f366;
	fma.rn.f32 	%f368, %f366, %f367, %f367;
	fma.rn.f32 	%f369, %f367, %f368, %f368;
	fma.rn.f32 	%f370, %f368, %f369, %f369;
	fma.rn.f32 	%f371, %f369, %f370, %f370;
	fma.rn.f32 	%f372, %f370, %f371, %f371;
	fma.rn.f32 	%f373, %f371, %f372, %f372;
	fma.rn.f32 	%f374, %f372, %f373, %f373;
	fma.rn.f32 	%f375, %f373, %f374, %f374;
	fma.rn.f32 	%f376, %f374, %f375, %f375;
	fma.rn.f32 	%f377, %f375, %f376, %f376;
	fma.rn.f32 	%f378, %f376, %f377, %f377;
	fma.rn.f32 	%f379, %f377, %f378, %f378;
	fma.rn.f32 	%f380, %f378, %f379, %f379;
	fma.rn.f32 	%f381, %f379, %f380, %f380;
	fma.rn.f32 	%f382, %f380, %f381, %f381;
	fma.rn.f32 	%f383, %f381, %f382, %f382;
	fma.rn.f32 	%f384, %f382, %f383, %f383;
	fma.rn.f32 	%f385, %f383, %f384, %f384;
	fma.rn.f32 	%f386, %f384, %f385, %f385;
	fma.rn.f32 	%f387, %f385, %f386, %f386;
	fma.rn.f32 	%f388, %f386, %f387, %f387;
	fma.rn.f32 	%f389, %f387, %f388, %f388;
	fma.rn.f32 	%f390, %f388, %f389, %f389;
	fma.rn.f32 	%f391, %f389, %f390, %f390;
	fma.rn.f32 	%f392, %f390, %f391, %f391;
	fma.rn.f32 	%f393, %f391, %f392, %f392;
	fma.rn.f32 	%f394, %f392, %f393, %f393;
	fma.rn.f32 	%f395, %f393, %f394, %f394;
	fma.rn.f32 	%f396, %f394, %f395, %f395;
	fma.rn.f32 	%f397, %f395, %f396, %f396;
	fma.rn.f32 	%f398, %f396, %f397, %f397;
	fma.rn.f32 	%f399, %f397, %f398, %f398;
	fma.rn.f32 	%f400, %f398, %f399, %f399;
	fma.rn.f32 	%f401, %f399, %f400, %f400;
	fma.rn.f32 	%f402, %f400, %f401, %f401;
	fma.rn.f32 	%f403, %f401, %f402, %f402;
	fma.rn.f32 	%f404, %f402, %f403, %f403;
	fma.rn.f32 	%f405, %f403, %f404, %f404;
	fma.rn.f32 	%f406, %f404, %f405, %f405;
	fma.rn.f32 	%f407, %f405, %f406, %f406;
	fma.rn.f32 	%f408, %f406, %f407, %f407;
	fma.rn.f32 	%f409, %f407, %f408, %f408;
	fma.rn.f32 	%f410, %f408, %f409, %f409;
	fma.rn.f32 	%f411, %f409, %f410, %f410;
	fma.rn.f32 	%f412, %f410, %f411, %f411;
	fma.rn.f32 	%f413, %f411, %f412, %f412;
	fma.rn.f32 	%f414, %f412, %f413, %f413;
	fma.rn.f32 	%f415, %f413, %f414, %f414;
	fma.rn.f32 	%f416, %f414, %f415, %f415;
	fma.rn.f32 	%f417, %f415, %f416, %f416;
	fma.rn.f32 	%f418, %f416, %f417, %f417;
	fma.rn.f32 	%f419, %f417, %f418, %f418;
	fma.rn.f32 	%f420, %f418, %f419, %f419;
	fma.rn.f32 	%f421, %f419, %f420, %f420;
	fma.rn.f32 	%f422, %f420, %f421, %f421;
	fma.rn.f32 	%f423, %f421, %f422, %f422;
	fma.rn.f32 	%f424, %f422, %f423, %f423;
	fma.rn.f32 	%f425, %f423, %f424, %f424;
	fma.rn.f32 	%f426, %f424, %f425, %f425;
	fma.rn.f32 	%f427, %f425, %f426, %f426;
	fma.rn.f32 	%f428, %f426, %f427, %f427;
	fma.rn.f32 	%f429, %f427, %f428, %f428;
	fma.rn.f32 	%f430, %f428, %f429, %f429;
	fma.rn.f32 	%f431, %f429, %f430, %f430;
	fma.rn.f32 	%f432, %f430, %f431, %f431;
	fma.rn.f32 	%f433, %f431, %f432, %f432;
	fma.rn.f32 	%f434, %f432, %f433, %f433;
	fma.rn.f32 	%f435, %f433, %f434, %f434;
	fma.rn.f32 	%f436, %f434, %f435, %f435;
	fma.rn.f32 	%f437, %f435, %f436, %f436;
	fma.rn.f32 	%f438, %f436, %f437, %f437;
	fma.rn.f32 	%f439, %f437, %f438, %f438;
	fma.rn.f32 	%f440, %f438, %f439, %f439;
	fma.rn.f32 	%f441, %f439, %f440, %f440;
	fma.rn.f32 	%f442, %f440, %f441, %f441;
	fma.rn.f32 	%f443, %f441, %f442, %f442;
	fma.rn.f32 	%f444, %f442, %f443, %f443;
	fma.rn.f32 	%f445, %f443, %f444, %f444;
	fma.rn.f32 	%f446, %f444, %f445, %f445;
	fma.rn.f32 	%f447, %f445, %f446, %f446;
	fma.rn.f32 	%f448, %f446, %f447, %f447;
	fma.rn.f32 	%f449, %f447, %f448, %f448;
	fma.rn.f32 	%f450, %f448, %f449, %f449;
	fma.rn.f32 	%f451, %f449, %f450, %f450;
	fma.rn.f32 	%f452, %f450, %f451, %f451;
	fma.rn.f32 	%f453, %f451, %f452, %f452;
	fma.rn.f32 	%f454, %f452, %f453, %f453;
	fma.rn.f32 	%f455, %f453, %f454, %f454;
	fma.rn.f32 	%f456, %f454, %f455, %f455;
	fma.rn.f32 	%f457, %f455, %f456, %f456;
	fma.rn.f32 	%f458, %f456, %f457, %f457;
	fma.rn.f32 	%f459, %f457, %f458, %f458;
	fma.rn.f32 	%f460, %f458, %f459, %f459;
	fma.rn.f32 	%f461, %f459, %f460, %f460;
	fma.rn.f32 	%f462, %f460, %f461, %f461;
	fma.rn.f32 	%f463, %f461, %f462, %f462;
	fma.rn.f32 	%f464, %f462, %f463, %f463;
	fma.rn.f32 	%f465, %f463, %f464, %f464;
	fma.rn.f32 	%f466, %f464, %f465, %f465;
	fma.rn.f32 	%f467, %f465, %f466, %f466;
	fma.rn.f32 	%f468, %f466, %f467, %f467;
	fma.rn.f32 	%f469, %f467, %f468, %f468;
	fma.rn.f32 	%f470, %f468, %f469, %f469;
	fma.rn.f32 	%f471, %f469, %f470, %f470;
	fma.rn.f32 	%f472, %f470, %f471, %f471;
	fma.rn.f32 	%f473, %f471, %f472, %f472;
	fma.rn.f32 	%f474, %f472, %f473, %f473;
	fma.rn.f32 	%f475, %f473, %f474, %f474;
	fma.rn.f32 	%f476, %f474, %f475, %f475;
	fma.rn.f32 	%f477, %f475, %f476, %f476;
	fma.rn.f32 	%f478, %f476, %f477, %f477;
	fma.rn.f32 	%f479, %f477, %f478, %f478;
	fma.rn.f32 	%f480, %f478, %f479, %f479;
	fma.rn.f32 	%f481, %f479, %f480, %f480;
	fma.rn.f32 	%f482, %f480, %f481, %f481;
	fma.rn.f32 	%f483, %f481, %f482, %f482;
	fma.rn.f32 	%f484, %f482, %f483, %f483;
	fma.rn.f32 	%f485, %f483, %f484, %f484;
	fma.rn.f32 	%f486, %f484, %f485, %f485;
	fma.rn.f32 	%f487, %f485, %f486, %f486;
	fma.rn.f32 	%f488, %f486, %f487, %f487;
	fma.rn.f32 	%f489, %f487, %f488, %f488;
	fma.rn.f32 	%f490, %f488, %f489, %f489;
	fma.rn.f32 	%f491, %f489, %f490, %f490;
	fma.rn.f32 	%f492, %f490, %f491, %f491;
	fma.rn.f32 	%f493, %f491, %f492, %f492;
	fma.rn.f32 	%f494, %f492, %f493, %f493;
	fma.rn.f32 	%f495, %f493, %f494, %f494;
	fma.rn.f32 	%f496, %f494, %f495, %f495;
	fma.rn.f32 	%f497, %f495, %f496, %f496;
	fma.rn.f32 	%f498, %f496, %f497, %f497;
	fma.rn.f32 	%f499, %f497, %f498, %f498;
	fma.rn.f32 	%f500, %f498, %f499, %f499;
	fma.rn.f32 	%f501, %f499, %f500, %f500;
	fma.rn.f32 	%f502, %f500, %f501, %f501;
	fma.rn.f32 	%f503, %f501, %f502, %f502;
	fma.rn.f32 	%f504, %f502, %f503, %f503;
	fma.rn.f32 	%f505, %f503, %f504, %f504;
	fma.rn.f32 	%f506, %f504, %f505, %f505;
	fma.rn.f32 	%f507, %f505, %f506, %f506;
	fma.rn.f32 	%f508, %f506, %f507, %f507;
	fma.rn.f32 	%f509, %f507, %f508, %f508;
	fma.rn.f32 	%f510, %f508, %f509, %f509;
	fma.rn.f32 	%f511, %f509, %f510, %f510;
	fma.rn.f32 	%f512, %f510, %f511, %f511;
	fma.rn.f32 	%f513, %f511, %f512, %f512;
	fma.rn.f32 	%f514, %f512, %f513, %f513;
	fma.rn.f32 	%f515, %f513, %f514, %f514;
	fma.rn.f32 	%f516, %f514, %f515, %f515;
	fma.rn.f32 	%f517, %f515, %f516, %f516;
	fma.rn.f32 	%f518, %f516, %f517, %f517;
	fma.rn.f32 	%f519, %f517, %f518, %f518;
	fma.rn.f32 	%f520, %f518, %f519, %f519;
	fma.rn.f32 	%f521, %f519, %f520, %f520;
	fma.rn.f32 	%f522, %f520, %f521, %f521;
	fma.rn.f32 	%f523, %f521, %f522, %f522;
	fma.rn.f32 	%f524, %f522, %f523, %f523;
	fma.rn.f32 	%f525, %f523, %f524, %f524;
	fma.rn.f32 	%f526, %f524, %f525, %f525;
	fma.rn.f32 	%f527, %f525, %f526, %f526;
	fma.rn.f32 	%f528, %f526, %f527, %f527;
	fma.rn.f32 	%f529, %f527, %f528, %f528;
	fma.rn.f32 	%f530, %f528, %f529, %f529;
	fma.rn.f32 	%f531, %f529, %f530, %f530;
	fma.rn.f32 	%f532, %f530, %f531, %f531;
	fma.rn.f32 	%f533, %f531, %f532, %f532;
	fma.rn.f32 	%f534, %f532, %f533, %f533;
	fma.rn.f32 	%f535, %f533, %f534, %f534;
	fma.rn.f32 	%f536, %f534, %f535, %f535;
	fma.rn.f32 	%f537, %f535, %f536, %f536;
	fma.rn.f32 	%f538, %f536, %f537, %f537;
	fma.rn.f32 	%f539, %f537, %f538, %f538;
	fma.rn.f32 	%f540, %f538, %f539, %f539;
	fma.rn.f32 	%f541, %f539, %f540, %f540;
	fma.rn.f32 	%f542, %f540, %f541, %f541;
	fma.rn.f32 	%f543, %f541, %f542, %f542;
	fma.rn.f32 	%f544, %f542, %f543, %f543;
	fma.rn.f32 	%f545, %f543, %f544, %f544;
	fma.rn.f32 	%f546, %f544, %f545, %f545;
	fma.rn.f32 	%f547, %f545, %f546, %f546;
	fma.rn.f32 	%f548, %f546, %f547, %f547;
	fma.rn.f32 	%f549, %f547, %f548, %f548;
	fma.rn.f32 	%f550, %f548, %f549, %f549;
	fma.rn.f32 	%f551, %f549, %f550, %f550;
	fma.rn.f32 	%f552, %f550, %f551, %f551;
	fma.rn.f32 	%f553, %f551, %f552, %f552;
	fma.rn.f32 	%f554, %f552, %f553, %f553;
	fma.rn.f32 	%f555, %f553, %f554, %f554;
	fma.rn.f32 	%f556, %f554, %f555, %f555;
	fma.rn.f32 	%f557, %f555, %f556, %f556;
	fma.rn.f32 	%f558, %f556, %f557, %f557;
	fma.rn.f32 	%f559, %f557, %f558, %f558;
	fma.rn.f32 	%f560, %f558, %f559, %f559;
	fma.rn.f32 	%f561, %f559, %f560, %f560;
	fma.rn.f32 	%f562, %f560, %f561, %f561;
	fma.rn.f32 	%f563, %f561, %f562, %f562;
	fma.rn.f32 	%f564, %f562, %f563, %f563;
	fma.rn.f32 	%f565, %f563, %f564, %f564;
	fma.rn.f32 	%f566, %f564, %f565, %f565;
	fma.rn.f32 	%f567, %f565, %f566, %f566;
	fma.rn.f32 	%f568, %f566, %f567, %f567;
	fma.rn.f32 	%f569, %f567, %f568, %f568;
	fma.rn.f32 	%f570, %f568, %f569, %f569;
	fma.rn.f32 	%f571, %f569, %f570, %f570;
	fma.rn.f32 	%f572, %f570, %f571, %f571;
	fma.rn.f32 	%f573, %f571, %f572, %f572;
	fma.rn.f32 	%f574, %f572, %f573, %f573;
	fma.rn.f32 	%f575, %f573, %f574, %f574;
	fma.rn.f32 	%f576, %f574, %f575, %f575;
	fma.rn.f32 	%f577, %f575, %f576, %f576;
	fma.rn.f32 	%f578, %f576, %f577, %f577;
	fma.rn.f32 	%f579, %f577, %f578, %f578;
	fma.rn.f32 	%f580, %f578, %f579, %f579;
	fma.rn.f32 	%f581, %f579, %f580, %f580;
	fma.rn.f32 	%f582, %f580, %f581, %f581;
	fma.rn.f32 	%f583, %f581, %f582, %f582;
	fma.rn.f32 	%f584, %f582, %f583, %f583;
	fma.rn.f32 	%f585, %f583, %f584, %f584;
	fma.rn.f32 	%f586, %f584, %f585, %f585;
	fma.rn.f32 	%f587, %f585, %f586, %f586;
	fma.rn.f32 	%f588, %f586, %f587, %f587;
	fma.rn.f32 	%f589, %f587, %f588, %f588;
	fma.rn.f32 	%f590, %f588, %f589, %f589;
	fma.rn.f32 	%f591, %f589, %f590, %f590;
	fma.rn.f32 	%f592, %f590, %f591, %f591;
	fma.rn.f32 	%f593, %f591, %f592, %f592;
	fma.rn.f32 	%f594, %f592, %f593, %f593;
	fma.rn.f32 	%f595, %f593, %f594, %f594;
	fma.rn.f32 	%f596, %f594, %f595, %f595;
	fma.rn.f32 	%f597, %f595, %f596, %f596;
	fma.rn.f32 	%f598, %f596, %f597, %f597;
	fma.rn.f32 	%f599, %f597, %f598, %f598;
	fma.rn.f32 	%f600, %f598, %f599, %f599;
	fma.rn.f32 	%f601, %f599, %f600, %f600;
	fma.rn.f32 	%f602, %f600, %f601, %f601;
	fma.rn.f32 	%f603, %f601, %f602, %f602;
	fma.rn.f32 	%f604, %f602, %f603, %f603;
	fma.rn.f32 	%f605, %f603, %f604, %f604;
	fma.rn.f32 	%f606, %f604, %f605, %f605;
	fma.rn.f32 	%f607, %f605, %f606, %f606;
	fma.rn.f32 	%f608, %f606, %f607, %f607;
	fma.rn.f32 	%f609, %f607, %f608, %f608;
	fma.rn.f32 	%f610, %f608, %f609, %f609;
	fma.rn.f32 	%f611, %f609, %f610, %f610;
	fma.rn.f32 	%f612, %f610, %f611, %f611;
	fma.rn.f32 	%f613, %f611, %f612, %f612;
	fma.rn.f32 	%f614, %f612, %f613, %f613;
	fma.rn.f32 	%f615, %f613, %f614, %f614;
	fma.rn.f32 	%f616, %f614, %f615, %f615;
	fma.rn.f32 	%f617, %f615, %f616, %f616;
	fma.rn.f32 	%f618, %f616, %f617, %f617;
	fma.rn.f32 	%f619, %f617, %f618, %f618;
	fma.rn.f32 	%f620, %f618, %f619, %f619;
	fma.rn.f32 	%f621, %f619, %f620, %f620;
	fma.rn.f32 	%f622, %f620, %f621, %f621;
	fma.rn.f32 	%f623, %f621, %f622, %f622;
	fma.rn.f32 	%f624, %f622, %f623, %f623;
	fma.rn.f32 	%f625, %f623, %f624, %f624;
	fma.rn.f32 	%f626, %f624, %f625, %f625;
	fma.rn.f32 	%f627, %f625, %f626, %f626;
	fma.rn.f32 	%f628, %f626, %f627, %f627;
	fma.rn.f32 	%f629, %f627, %f628, %f628;
	fma.rn.f32 	%f630, %f628, %f629, %f629;
	fma.rn.f32 	%f631, %f629, %f630, %f630;
	fma.rn.f32 	%f632, %f630, %f631, %f631;
	fma.rn.f32 	%f633, %f631, %f632, %f632;
	fma.rn.f32 	%f634, %f632, %f633, %f633;
	fma.rn.f32 	%f635, %f633, %f634, %f634;
	fma.rn.f32 	%f636, %f634, %f635, %f635;
	fma.rn.f32 	%f637, %f635, %f636, %f636;
	fma.rn.f32 	%f638, %f636, %f637, %f637;
	fma.rn.f32 	%f639, %f637, %f638, %f638;
	fma.rn.f32 	%f640, %f638, %f639, %f639;
	fma.rn.f32 	%f641, %f639, %f640, %f640;
	fma.rn.f32 	%f642, %f640, %f641, %f641;
	fma.rn.f32 	%f643, %f641, %f642, %f642;
	fma.rn.f32 	%f644, %f642, %f643, %f643;
	fma.rn.f32 	%f645, %f643, %f644, %f644;
	fma.rn.f32 	%f646, %f644, %f645, %f645;
	fma.rn.f32 	%f647, %f645, %f646, %f646;
	fma.rn.f32 	%f648, %f646, %f647, %f647;
	fma.rn.f32 	%f649, %f647, %f648, %f648;
	fma.rn.f32 	%f650, %f648, %f649, %f649;
	fma.rn.f32 	%f651, %f649, %f650, %f650;
	fma.rn.f32 	%f652, %f650, %f651, %f651;
	fma.rn.f32 	%f653, %f651, %f652, %f652;
	fma.rn.f32 	%f654, %f652, %f653, %f653;
	fma.rn.f32 	%f655, %f653, %f654, %f654;
	fma.rn.f32 	%f656, %f654, %f655, %f655;
	fma.rn.f32 	%f657, %f655, %f656, %f656;
	fma.rn.f32 	%f658, %f656, %f657, %f657;
	fma.rn.f32 	%f659, %f657, %f658, %f658;
	fma.rn.f32 	%f660, %f658, %f659, %f659;
	fma.rn.f32 	%f661, %f659, %f660, %f660;
	fma.rn.f32 	%f662, %f660, %f661, %f661;
	fma.rn.f32 	%f663, %f661, %f662, %f662;
	fma.rn.f32 	%f664, %f662, %f663, %f663;
	fma.rn.f32 	%f665, %f663, %f664, %f664;
	fma.rn.f32 	%f666, %f664, %f665, %f665;
	fma.rn.f32 	%f667, %f665, %f666, %f666;
	fma.rn.f32 	%f668, %f666, %f667, %f667;
	fma.rn.f32 	%f669, %f667, %f668, %f668;
	fma.rn.f32 	%f670, %f668, %f669, %f669;
	fma.rn.f32 	%f671, %f669, %f670, %f670;
	fma.rn.f32 	%f672, %f670, %f671, %f671;
	fma.rn.f32 	%f673, %f671, %f672, %f672;
	fma.rn.f32 	%f674, %f672, %f673, %f673;
	fma.rn.f32 	%f675, %f673, %f674, %f674;
	fma.rn.f32 	%f676, %f674, %f675, %f675;
	fma.rn.f32 	%f677, %f675, %f676, %f676;
	fma.rn.f32 	%f678, %f676, %f677, %f677;
	fma.rn.f32 	%f679, %f677, %f678, %f678;
	fma.rn.f32 	%f680, %f678, %f679, %f679;
	fma.rn.f32 	%f681, %f679, %f680, %f680;
	fma.rn.f32 	%f682, %f680, %f681, %f681;
	fma.rn.f32 	%f683, %f681, %f682, %f682;
	fma.rn.f32 	%f684, %f682, %f683, %f683;
	fma.rn.f32 	%f685, %f683, %f684, %f684;
	fma.rn.f32 	%f686, %f684, %f685, %f685;
	fma.rn.f32 	%f687, %f685, %f686, %f686;
	fma.rn.f32 	%f688, %f686, %f687, %f687;
	fma.rn.f32 	%f689, %f687, %f688, %f688;
	fma.rn.f32 	%f690, %f688, %f689, %f689;
	fma.rn.f32 	%f691, %f689, %f690, %f690;
	fma.rn.f32 	%f692, %f690, %f691, %f691;
	fma.rn.f32 	%f693, %f691, %f692, %f692;
	fma.rn.f32 	%f694, %f692, %f693, %f693;
	fma.rn.f32 	%f695, %f693, %f694, %f694;
	fma.rn.f32 	%f696, %f694, %f695, %f695;
	fma.rn.f32 	%f697, %f695, %f696, %f696;
	fma.rn.f32 	%f698, %f696, %f697, %f697;
	fma.rn.f32 	%f699, %f697, %f698, %f698;
	fma.rn.f32 	%f700, %f698, %f699, %f699;
	fma.rn.f32 	%f701, %f699, %f700, %f700;
	fma.rn.f32 	%f702, %f700, %f701, %f701;
	fma.rn.f32 	%f703, %f701, %f702, %f702;
	fma.rn.f32 	%f704, %f702, %f703, %f703;
	fma.rn.f32 	%f705, %f703, %f704, %f704;
	fma.rn.f32 	%f706, %f704, %f705, %f705;
	fma.rn.f32 	%f707, %f705, %f706, %f706;
	fma.rn.f32 	%f708, %f706, %f707, %f707;
	fma.rn.f32 	%f709, %f707, %f708, %f708;
	fma.rn.f32 	%f710, %f708, %f709, %f709;
	fma.rn.f32 	%f711, %f709, %f710, %f710;
	fma.rn.f32 	%f712, %f710, %f711, %f711;
	fma.rn.f32 	%f713, %f711, %f712, %f712;
	fma.rn.f32 	%f714, %f712, %f713, %f713;
	fma.rn.f32 	%f715, %f713, %f714, %f714;
	fma.rn.f32 	%f716, %f714, %f715, %f715;
	fma.rn.f32 	%f717, %f715, %f716, %f716;
	fma.rn.f32 	%f718, %f716, %f717, %f717;
	fma.rn.f32 	%f719, %f717, %f718, %f718;
	fma.rn.f32 	%f720, %f718, %f719, %f719;
	fma.rn.f32 	%f721, %f719, %f720, %f720;
	fma.rn.f32 	%f722, %f720, %f721, %f721;
	fma.rn.f32 	%f723, %f721, %f722, %f722;
	fma.rn.f32 	%f724, %f722, %f723, %f723;
	fma.rn.f32 	%f725, %f723, %f724, %f724;
	fma.rn.f32 	%f726, %f724, %f725, %f725;
	fma.rn.f32 	%f727, %f725, %f726, %f726;
	fma.rn.f32 	%f728, %f726, %f727, %f727;
	fma.rn.f32 	%f729, %f727, %f728, %f728;
	fma.rn.f32 	%f730, %f728, %f729, %f729;
	fma.rn.f32 	%f731, %f729, %f730, %f730;
	fma.rn.f32 	%f732, %f730, %f731, %f731;
	fma.rn.f32 	%f733, %f731, %f732, %f732;
	fma.rn.f32 	%f734, %f732, %f733, %f733;
	fma.rn.f32 	%f735, %f733, %f734, %f734;
	fma.rn.f32 	%f736, %f734, %f735, %f735;
	fma.rn.f32 	%f737, %f735, %f736, %f736;
	fma.rn.f32 	%f738, %f736, %f737, %f737;
	fma.rn.f32 	%f739, %f737, %f738, %f738;
	fma.rn.f32 	%f740, %f738, %f739, %f739;
	fma.rn.f32 	%f741, %f739, %f740, %f740;
	fma.rn.f32 	%f742, %f740, %f741, %f741;
	fma.rn.f32 	%f743, %f741, %f742, %f742;
	fma.rn.f32 	%f744, %f742, %f743, %f743;
	fma.rn.f32 	%f745, %f743, %f744, %f744;
	fma.rn.f32 	%f746, %f744, %f745, %f745;
	fma.rn.f32 	%f747, %f745, %f746, %f746;
	fma.rn.f32 	%f748, %f746, %f747, %f747;
	fma.rn.f32 	%f749, %f747, %f748, %f748;
	fma.rn.f32 	%f750, %f748, %f749, %f749;
	fma.rn.f32 	%f751, %f749, %f750, %f750;
	fma.rn.f32 	%f752, %f750, %f751, %f751;
	fma.rn.f32 	%f753, %f751, %f752, %f752;
	fma.rn.f32 	%f754, %f752, %f753, %f753;
	fma.rn.f32 	%f755, %f753, %f754, %f754;
	fma.rn.f32 	%f756, %f754, %f755, %f755;
	fma.rn.f32 	%f757, %f755, %f756, %f756;
	fma.rn.f32 	%f758, %f756, %f757, %f757;
	fma.rn.f32 	%f759, %f757, %f758, %f758;
	fma.rn.f32 	%f760, %f758, %f759, %f759;
	fma.rn.f32 	%f761, %f759, %f760, %f760;
	fma.rn.f32 	%f762, %f760, %f761, %f761;
	fma.rn.f32 	%f763, %f761, %f762, %f762;
	fma.rn.f32 	%f764, %f762, %f763, %f763;
	fma.rn.f32 	%f765, %f763, %f764, %f764;
	fma.rn.f32 	%f766, %f764, %f765, %f765;
	fma.rn.f32 	%f767, %f765, %f766, %f766;
	fma.rn.f32 	%f768, %f766, %f767, %f767;
	fma.rn.f32 	%f769, %f767, %f768, %f768;
	fma.rn.f32 	%f770, %f768, %f769, %f769;
	fma.rn.f32 	%f771, %f769, %f770, %f770;
	fma.rn.f32 	%f772, %f770, %f771, %f771;
	fma.rn.f32 	%f773, %f771, %f772, %f772;
	fma.rn.f32 	%f774, %f772, %f773, %f773;
	fma.rn.f32 	%f775, %f773, %f774, %f774;
	fma.rn.f32 	%f776, %f774, %f775, %f775;
	fma.rn.f32 	%f777, %f775, %f776, %f776;
	fma.rn.f32 	%f778, %f776, %f777, %f777;
	fma.rn.f32 	%f779, %f777, %f778, %f778;
	fma.rn.f32 	%f780, %f778, %f779, %f779;
	fma.rn.f32 	%f781, %f779, %f780, %f780;
	fma.rn.f32 	%f782, %f780, %f781, %f781;
	fma.rn.f32 	%f783, %f781, %f782, %f782;
	fma.rn.f32 	%f784, %f782, %f783, %f783;
	fma.rn.f32 	%f785, %f783, %f784, %f784;
	fma.rn.f32 	%f786, %f784, %f785, %f785;
	fma.rn.f32 	%f787, %f785, %f786, %f786;
	fma.rn.f32 	%f788, %f786, %f787, %f787;
	fma.rn.f32 	%f789, %f787, %f788, %f788;
	fma.rn.f32 	%f790, %f788, %f789, %f789;
	fma.rn.f32 	%f791, %f789, %f790, %f790;
	fma.rn.f32 	%f792, %f790, %f791, %f791;
	fma.rn.f32 	%f793, %f791, %f792, %f792;
	fma.rn.f32 	%f794, %f792, %f793, %f793;
	fma.rn.f32 	%f795, %f793, %f794, %f794;
	fma.rn.f32 	%f796, %f794, %f795, %f795;
	fma.rn.f32 	%f797, %f795, %f796, %f796;
	fma.rn.f32 	%f798, %f796, %f797, %f797;
	fma.rn.f32 	%f799, %f797, %f798, %f798;
	fma.rn.f32 	%f800, %f798, %f799, %f799;
	fma.rn.f32 	%f801, %f799, %f800, %f800;
	fma.rn.f32 	%f802, %f800, %f801, %f801;
	fma.rn.f32 	%f803, %f801, %f802, %f802;
	fma.rn.f32 	%f804, %f802, %f803, %f803;
	fma.rn.f32 	%f805, %f803, %f804, %f804;
	fma.rn.f32 	%f806, %f804, %f805, %f805;
	fma.rn.f32 	%f807, %f805, %f806, %f806;
	fma.rn.f32 	%f808, %f806, %f807, %f807;
	fma.rn.f32 	%f809, %f807, %f808, %f808;
	fma.rn.f32 	%f810, %f808, %f809, %f809;
	fma.rn.f32 	%f811, %f809, %f810, %f810;
	fma.rn.f32 	%f812, %f810, %f811, %f811;
	fma.rn.f32 	%f813, %f811, %f812, %f812;
	fma.rn.f32 	%f814, %f812, %f813, %f813;
	fma.rn.f32 	%f815, %f813, %f814, %f814;
	fma.rn.f32 	%f816, %f814, %f815, %f815;
	fma.rn.f32 	%f817, %f815, %f816, %f816;
	fma.rn.f32 	%f818, %f816, %f817, %f817;
	fma.rn.f32 	%f819, %f817, %f818, %f818;
	fma.rn.f32 	%f820, %f818, %f819, %f819;
	fma.rn.f32 	%f821, %f819, %f820, %f820;
	fma.rn.f32 	%f822, %f820, %f821, %f821;
	fma.rn.f32 	%f823, %f821, %f822, %f822;
	fma.rn.f32 	%f824, %f822, %f823, %f823;
	fma.rn.f32 	%f825, %f823, %f824, %f824;
	fma.rn.f32 	%f826, %f824, %f825, %f825;
	fma.rn.f32 	%f827, %f825, %f826, %f826;
	fma.rn.f32 	%f828, %f826, %f827, %f827;
	fma.rn.f32 	%f829, %f827, %f828, %f828;
	fma.rn.f32 	%f830, %f828, %f829, %f829;
	fma.rn.f32 	%f831, %f829, %f830, %f830;
	fma.rn.f32 	%f832, %f830, %f831, %f831;
	fma.rn.f32 	%f833, %f831, %f832, %f832;
	fma.rn.f32 	%f834, %f832, %f833, %f833;
	fma.rn.f32 	%f835, %f833, %f834, %f834;
	fma.rn.f32 	%f836, %f834, %f835, %f835;
	fma.rn.f32 	%f837, %f835, %f836, %f836;
	fma.rn.f32 	%f838, %f836, %f837, %f837;
	fma.rn.f32 	%f839, %f837, %f838, %f838;
	fma.rn.f32 	%f840, %f838, %f839, %f839;
	fma.rn.f32 	%f841, %f839, %f840, %f840;
	fma.rn.f32 	%f842, %f840, %f841, %f841;
	fma.rn.f32 	%f843, %f841, %f842, %f842;
	fma.rn.f32 	%f844, %f842, %f843, %f843;
	fma.rn.f32 	%f845, %f843, %f844, %f844;
	fma.rn.f32 	%f846, %f844, %f845, %f845;
	fma.rn.f32 	%f847, %f845, %f846, %f846;
	fma.rn.f32 	%f848, %f846, %f847, %f847;
	fma.rn.f32 	%f849, %f847, %f848, %f848;
	fma.rn.f32 	%f850, %f848, %f849, %f849;
	fma.rn.f32 	%f851, %f849, %f850, %f850;
	fma.rn.f32 	%f852, %f850, %f851, %f851;
	fma.rn.f32 	%f853, %f851, %f852, %f852;
	fma.rn.f32 	%f854, %f852, %f853, %f853;
	fma.rn.f32 	%f855, %f853, %f854, %f854;
	fma.rn.f32 	%f856, %f854, %f855, %f855;
	fma.rn.f32 	%f857, %f855, %f856, %f856;
	fma.rn.f32 	%f858, %f856, %f857, %f857;
	fma.rn.f32 	%f859, %f857, %f858, %f858;
	fma.rn.f32 	%f860, %f858, %f859, %f859;
	fma.rn.f32 	%f861, %f859, %f860, %f860;
	fma.rn.f32 	%f862, %f860, %f861, %f861;
	fma.rn.f32 	%f863, %f861, %f862, %f862;
	fma.rn.f32 	%f864, %f862, %f863, %f863;
	fma.rn.f32 	%f865, %f863, %f864, %f864;
	fma.rn.f32 	%f866, %f864, %f865, %f865;
	fma.rn.f32 	%f867, %f865, %f866, %f866;
	fma.rn.f32 	%f868, %f866, %f867, %f867;
	fma.rn.f32 	%f869, %f867, %f868, %f868;
	fma.rn.f32 	%f870, %f868, %f869, %f869;
	fma.rn.f32 	%f871, %f869, %f870, %f870;
	fma.rn.f32 	%f872, %f870, %f871, %f871;
	fma.rn.f32 	%f873, %f871, %f872, %f872;
	fma.rn.f32 	%f874, %f872, %f873, %f873;
	fma.rn.f32 	%f875, %f873, %f874, %f874;
	fma.rn.f32 	%f876, %f874, %f875, %f875;
	fma.rn.f32 	%f877, %f875, %f876, %f876;
	fma.rn.f32 	%f878, %f876, %f877, %f877;
	fma.rn.f32 	%f879, %f877, %f878, %f878;
	fma.rn.f32 	%f880, %f878, %f879, %f879;
	fma.rn.f32 	%f881, %f879, %f880, %f880;
	fma.rn.f32 	%f882, %f880, %f881, %f881;
	fma.rn.f32 	%f883, %f881, %f882, %f882;
	fma.rn.f32 	%f884, %f882, %f883, %f883;
	fma.rn.f32 	%f885, %f883, %f884, %f884;
	fma.rn.f32 	%f886, %f884, %f885, %f885;
	fma.rn.f32 	%f887, %f885, %f886, %f886;
	fma.rn.f32 	%f888, %f886, %f887, %f887;
	fma.rn.f32 	%f889, %f887, %f888, %f888;
	fma.rn.f32 	%f890, %f888, %f889, %f889;
	fma.rn.f32 	%f891, %f889, %f890, %f890;
	fma.rn.f32 	%f892, %f890, %f891, %f891;
	fma.rn.f32 	%f893, %f891, %f892, %f892;
	fma.rn.f32 	%f894, %f892, %f893, %f893;
	fma.rn.f32 	%f895, %f893, %f894, %f894;
	fma.rn.f32 	%f896, %f894, %f895, %f895;
	fma.rn.f32 	%f897, %f895, %f896, %f896;
	fma.rn.f32 	%f898, %f896, %f897, %f897;
	fma.rn.f32 	%f899, %f897, %f898, %f898;
	fma.rn.f32 	%f900, %f898, %f899, %f899;
	fma.rn.f32 	%f901, %f899, %f900, %f900;
	fma.rn.f32 	%f902, %f900, %f901, %f901;
	fma.rn.f32 	%f903, %f901, %f902, %f902;
	fma.rn.f32 	%f904, %f902, %f903, %f903;
	fma.rn.f32 	%f905, %f903, %f904, %f904;
	fma.rn.f32 	%f906, %f904, %f905, %f905;
	fma.rn.f32 	%f907, %f905, %f906, %f906;
	fma.rn.f32 	%f908, %f906, %f907, %f907;
	fma.rn.f32 	%f909, %f907, %f908, %f908;
	fma.rn.f32 	%f910, %f908, %f909, %f909;
	fma.rn.f32 	%f911, %f909, %f910, %f910;
	fma.rn.f32 	%f912, %f910, %f911, %f911;
	fma.rn.f32 	%f913, %f911, %f912, %f912;
	fma.rn.f32 	%f914, %f912, %f913, %f913;
	fma.rn.f32 	%f915, %f913, %f914, %f914;
	fma.rn.f32 	%f916, %f914, %f915, %f915;
	fma.rn.f32 	%f917, %f915, %f916, %f916;
	fma.rn.f32 	%f918, %f916, %f917, %f917;
	fma.rn.f32 	%f919, %f917, %f918, %f918;
	fma.rn.f32 	%f920, %f918, %f919, %f919;
	fma.rn.f32 	%f921, %f919, %f920, %f920;
	fma.rn.f32 	%f922, %f920, %f921, %f921;
	fma.rn.f32 	%f923, %f921, %f922, %f922;
	fma.rn.f32 	%f924, %f922, %f923, %f923;
	fma.rn.f32 	%f925, %f923, %f924, %f924;
	fma.rn.f32 	%f926, %f924, %f925, %f925;
	fma.rn.f32 	%f927, %f925, %f926, %f926;
	fma.rn.f32 	%f928, %f926, %f927, %f927;
	fma.rn.f32 	%f929, %f927, %f928, %f928;
	fma.rn.f32 	%f930, %f928, %f929, %f929;
	fma.rn.f32 	%f931, %f929, %f930, %f930;
	fma.rn.f32 	%f932, %f930, %f931, %f931;
	fma.rn.f32 	%f933, %f931, %f932, %f932;
	fma.rn.f32 	%f934, %f932, %f933, %f933;
	fma.rn.f32 	%f935, %f933, %f934, %f934;
	fma.rn.f32 	%f936, %f934, %f935, %f935;
	fma.rn.f32 	%f937, %f935, %f936, %f936;
	fma.rn.f32 	%f938, %f936, %f937, %f937;
	fma.rn.f32 	%f939, %f937, %f938, %f938;
	fma.rn.f32 	%f940, %f938, %f939, %f939;
	fma.rn.f32 	%f941, %f939, %f940, %f940;
	fma.rn.f32 	%f942, %f940, %f941, %f941;
	fma.rn.f32 	%f943, %f941, %f942, %f942;
	fma.rn.f32 	%f944, %f942, %f943, %f943;
	fma.rn.f32 	%f945, %f943, %f944, %f944;
	fma.rn.f32 	%f946, %f944, %f945, %f945;
	fma.rn.f32 	%f947, %f945, %f946, %f946;
	fma.rn.f32 	%f948, %f946, %f947, %f947;
	fma.rn.f32 	%f949, %f947, %f948, %f948;
	fma.rn.f32 	%f950, %f948, %f949, %f949;
	fma.rn.f32 	%f951, %f949, %f950, %f950;
	fma.rn.f32 	%f952, %f950, %f951, %f951;
	fma.rn.f32 	%f953, %f951, %f952, %f952;
	fma.rn.f32 	%f954, %f952, %f953, %f953;
	fma.rn.f32 	%f955, %f953, %f954, %f954;
	fma.rn.f32 	%f956, %f954, %f955, %f955;
	fma.rn.f32 	%f957, %f955, %f956, %f956;
	fma.rn.f32 	%f958, %f956, %f957, %f957;
	fma.rn.f32 	%f959, %f957, %f958, %f958;
	fma.rn.f32 	%f960, %f958, %f959, %f959;
	fma.rn.f32 	%f961, %f959, %f960, %f960;
	fma.rn.f32 	%f962, %f960, %f961, %f961;
	fma.rn.f32 	%f963, %f961, %f962, %f962;
	fma.rn.f32 	%f964, %f962, %f963, %f963;
	fma.rn.f32 	%f965, %f963, %f964, %f964;
	fma.rn.f32 	%f966, %f964, %f965, %f965;
	fma.rn.f32 	%f967, %f965, %f966, %f966;
	fma.rn.f32 	%f968, %f966, %f967, %f967;
	fma.rn.f32 	%f969, %f967, %f968, %f968;
	fma.rn.f32 	%f970, %f968, %f969, %f969;
	fma.rn.f32 	%f971, %f969, %f970, %f970;
	fma.rn.f32 	%f972, %f970, %f971, %f971;
	fma.rn.f32 	%f973, %f971, %f972, %f972;
	fma.rn.f32 	%f974, %f972, %f973, %f973;
	fma.rn.f32 	%f975, %f973, %f974, %f974;
	fma.rn.f32 	%f976, %f974, %f975, %f975;
	fma.rn.f32 	%f977, %f975, %f976, %f976;
	fma.rn.f32 	%f978, %f976, %f977, %f977;
	fma.rn.f32 	%f979, %f977, %f978, %f978;
	fma.rn.f32 	%f980, %f978, %f979, %f979;
	fma.rn.f32 	%f981, %f979, %f980, %f980;
	fma.rn.f32 	%f982, %f980, %f981, %f981;
	fma.rn.f32 	%f983, %f981, %f982, %f982;
	fma.rn.f32 	%f984, %f982, %f983, %f983;
	fma.rn.f32 	%f985, %f983, %f984, %f984;
	fma.rn.f32 	%f986, %f984, %f985, %f985;
	fma.rn.f32 	%f987, %f985, %f986, %f986;
	fma.rn.f32 	%f988, %f986, %f987, %f987;
	fma.rn.f32 	%f989, %f987, %f988, %f988;
	fma.rn.f32 	%f990, %f988, %f989, %f989;
	fma.rn.f32 	%f991, %f989, %f990, %f990;
	fma.rn.f32 	%f992, %f990, %f991, %f991;
	fma.rn.f32 	%f993, %f991, %f992, %f992;
	fma.rn.f32 	%f994, %f992, %f993, %f993;
	fma.rn.f32 	%f995, %f993, %f994, %f994;
	fma.rn.f32 	%f996, %f994, %f995, %f995;
	fma.rn.f32 	%f997, %f995, %f996, %f996;
	fma.rn.f32 	%f998, %f996, %f997, %f997;
	fma.rn.f32 	%f999, %f997, %f998, %f998;
	fma.rn.f32 	%f1000, %f998, %f999, %f999;
	fma.rn.f32 	%f1001, %f999, %f1000, %f1000;
	fma.rn.f32 	%f1002, %f1000, %f1001, %f1001;
	fma.rn.f32 	%f1003, %f1001, %f1002, %f1002;
	fma.rn.f32 	%f1004, %f1002, %f1003, %f1003;
	fma.rn.f32 	%f1005, %f1003, %f1004, %f1004;
	fma.rn.f32 	%f1006, %f1004, %f1005, %f1005;
	fma.rn.f32 	%f1007, %f1005, %f1006, %f1006;
	fma.rn.f32 	%f1008, %f1006, %f1007, %f1007;
	fma.rn.f32 	%f1009, %f1007, %f1008, %f1008;
	fma.rn.f32 	%f1010, %f1008, %f1009, %f1009;
	fma.rn.f32 	%f1011, %f1009, %f1010, %f1010;
	fma.rn.f32 	%f1012, %f1010, %f1011, %f1011;
	fma.rn.f32 	%f1013, %f1011, %f1012, %f1012;
	fma.rn.f32 	%f1014, %f1012, %f1013, %f1013;
	fma.rn.f32 	%f1015, %f1013, %f1014, %f1014;
	fma.rn.f32 	%f1016, %f1014, %f1015, %f1015;
	fma.rn.f32 	%f1017, %f1015, %f1016, %f1016;
	fma.rn.f32 	%f1018, %f1016, %f1017, %f1017;
	fma.rn.f32 	%f1019, %f1017, %f1018, %f1018;
	fma.rn.f32 	%f1020, %f1018, %f1019, %f1019;
	fma.rn.f32 	%f1021, %f1019, %f1020, %f1020;
	fma.rn.f32 	%f1022, %f1020, %f1021, %f1021;
	fma.rn.f32 	%f1023, %f1021, %f1022, %f1022;
	fma.rn.f32 	%f1024, %f1022, %f1023, %f1023;
	fma.rn.f32 	%f1025, %f1023, %f1024, %f1024;
	fma.rn.f32 	%f1026, %f1024, %f1025, %f1025;
	fma.rn.f32 	%f1027, %f1025, %f1026, %f1026;
	fma.rn.f32 	%f1028, %f1026, %f1027, %f1027;
	fma.rn.f32 	%f1029, %f1027, %f1028, %f1028;
	fma.rn.f32 	%f1030, %f1028, %f1029, %f1029;
	fma.rn.f32 	%f1031, %f1029, %f1030, %f1030;
	fma.rn.f32 	%f1032, %f1030, %f1031, %f1031;
	fma.rn.f32 	%f1033, %f1031, %f1032, %f1032;
	fma.rn.f32 	%f1034, %f1032, %f1033, %f1033;
	fma.rn.f32 	%f1035, %f1033, %f1034, %f1034;
	fma.rn.f32 	%f1036, %f1034, %f1035, %f1035;
	fma.rn.f32 	%f1037, %f1035, %f1036, %f1036;
	fma.rn.f32 	%f1038, %f1036, %f1037, %f1037;
	fma.rn.f32 	%f1039, %f1037, %f1038, %f1038;
	fma.rn.f32 	%f1040, %f1038, %f1039, %f1039;
	fma.rn.f32 	%f1041, %f1039, %f1040, %f1040;
	fma.rn.f32 	%f1042, %f1040, %f1041, %f1041;
	fma.rn.f32 	%f1043, %f1041, %f1042, %f1042;
	fma.rn.f32 	%f1044, %f1042, %f1043, %f1043;
	fma.rn.f32 	%f1045, %f1043, %f1044, %f1044;
	fma.rn.f32 	%f1046, %f1044, %f1045, %f1045;
	fma.rn.f32 	%f1047, %f1045, %f1046, %f1046;
	fma.rn.f32 	%f1048, %f1046, %f1047, %f1047;
	fma.rn.f32 	%f1049, %f1047, %f1048, %f1048;
	fma.rn.f32 	%f1050, %f1048, %f1049, %f1049;
	fma.rn.f32 	%f1051, %f1049, %f1050, %f1050;
	fma.rn.f32 	%f1052, %f1050, %f1051, %f1051;
	fma.rn.f32 	%f1053, %f1051, %f1052, %f1052;
	fma.rn.f32 	%f1054, %f1052, %f1053, %f1053;
	fma.rn.f32 	%f1055, %f1053, %f1054, %f1054;
	fma.rn.f32 	%f1056, %f1054, %f1055, %f1055;
	fma.rn.f32 	%f1057, %f1055, %f1056, %f1056;
	fma.rn.f32 	%f1058, %f1056, %f1057, %f1057;
	fma.rn.f32 	%f1059, %f1057, %f1058, %f1058;
	fma.rn.f32 	%f1060, %f1058, %f1059, %f1059;
	fma.rn.f32 	%f1061, %f1059, %f1060, %f1060;
	fma.rn.f32 	%f1062, %f1060, %f1061, %f1061;
	fma.rn.f32 	%f1063, %f1061, %f1062, %f1062;
	fma.rn.f32 	%f1064, %f1062, %f1063, %f1063;
	fma.rn.f32 	%f1065, %f1063, %f1064, %f1064;
	fma.rn.f32 	%f1066, %f1064, %f1065, %f1065;
	fma.rn.f32 	%f1067, %f1065, %f1066, %f1066;
	fma.rn.f32 	%f1068, %f1066, %f1067, %f1067;
	fma.rn.f32 	%f1069, %f1067, %f1068, %f1068;
	fma.rn.f32 	%f1070, %f1068, %f1069, %f1069;
	fma.rn.f32 	%f1071, %f1069, %f1070, %f1070;
	fma.rn.f32 	%f1072, %f1070, %f1071, %f1071;
	fma.rn.f32 	%f1073, %f1071, %f1072, %f1072;
	fma.rn.f32 	%f1074, %f1072, %f1073, %f1073;
	fma.rn.f32 	%f1075, %f1073, %f1074, %f1074;
	fma.rn.f32 	%f1076, %f1074, %f1075, %f1075;
	fma.rn.f32 	%f1077, %f1075, %f1076, %f1076;
	fma.rn.f32 	%f1078, %f1076, %f1077, %f1077;
	fma.rn.f32 	%f1079, %f1077, %f1078, %f1078;
	fma.rn.f32 	%f1080, %f1078, %f1079, %f1079;
	fma.rn.f32 	%f1081, %f1079, %f1080, %f1080;
	fma.rn.f32 	%f1082, %f1080, %f1081, %f1081;
	fma.rn.f32 	%f1083, %f1081, %f1082, %f1082;
	fma.rn.f32 	%f1084, %f1082, %f1083, %f1083;
	fma.rn.f32 	%f1085, %f1083, %f1084, %f1084;
	fma.rn.f32 	%f1086, %f1084, %f1085, %f1085;
	fma.rn.f32 	%f1087, %f1085, %f1086, %f1086;
	fma.rn.f32 	%f1088, %f1086, %f1087, %f1087;
	fma.rn.f32 	%f1089, %f1087, %f1088, %f1088;
	fma.rn.f32 	%f1090, %f1088, %f1089, %f1089;
	fma.rn.f32 	%f1091, %f1089, %f1090, %f1090;
	fma.rn.f32 	%f1092, %f1090, %f1091, %f1091;
	fma.rn.f32 	%f1093, %f1091, %f1092, %f1092;
	fma.rn.f32 	%f1094, %f1092, %f1093, %f1093;
	fma.rn.f32 	%f1095, %f1093, %f1094, %f1094;
	fma.rn.f32 	%f1096, %f1094, %f1095, %f1095;
	fma.rn.f32 	%f1097, %f1095, %f1096, %f1096;
	fma.rn.f32 	%f1098, %f1096, %f1097, %f1097;
	fma.rn.f32 	%f1099, %f1097, %f1098, %f1098;
	fma.rn.f32 	%f1100, %f1098, %f1099, %f1099;
	fma.rn.f32 	%f1101, %f1099, %f1100, %f1100;
	fma.rn.f32 	%f1102, %f1100, %f1101, %f1101;
	fma.rn.f32 	%f1103, %f1101, %f1102, %f1102;
	fma.rn.f32 	%f1104, %f1102, %f1103, %f1103;
	fma.rn.f32 	%f1105, %f1103, %f1104, %f1104;
	fma.rn.f32 	%f1106, %f1104, %f1105, %f1105;
	fma.rn.f32 	%f1107, %f1105, %f1106, %f1106;
	fma.rn.f32 	%f1108, %f1106, %f1107, %f1107;
	fma.rn.f32 	%f1109, %f1107, %f1108, %f1108;
	fma.rn.f32 	%f1110, %f1108, %f1109, %f1109;
	fma.rn.f32 	%f1111, %f1109, %f1110, %f1110;
	fma.rn.f32 	%f1112, %f1110, %f1111, %f1111;
	fma.rn.f32 	%f1113, %f1111, %f1112, %f1112;
	fma.rn.f32 	%f1114, %f1112, %f1113, %f1113;
	fma.rn.f32 	%f1115, %f1113, %f1114, %f1114;
	fma.rn.f32 	%f1116, %f1114, %f1115, %f1115;
	fma.rn.f32 	%f1117, %f1115, %f1116, %f1116;
	fma.rn.f32 	%f1118, %f1116, %f1117, %f1117;
	fma.rn.f32 	%f1119, %f1117, %f1118, %f1118;
	fma.rn.f32 	%f1120, %f1118, %f1119, %f1119;
	fma.rn.f32 	%f1121, %f1119, %f1120, %f1120;
	fma.rn.f32 	%f1122, %f1120, %f1121, %f1121;
	fma.rn.f32 	%f1123, %f1121, %f1122, %f1122;
	fma.rn.f32 	%f1124, %f1122, %f1123, %f1123;
	fma.rn.f32 	%f1125, %f1123, %f1124, %f1124;
	fma.rn.f32 	%f1126, %f1124, %f1125, %f1125;
	fma.rn.f32 	%f1127, %f1125, %f1126, %f1126;
	fma.rn.f32 	%f1128, %f1126, %f1127, %f1127;
	fma.rn.f32 	%f1129, %f1127, %f1128, %f1128;
	fma.rn.f32 	%f1130, %f1128, %f1129, %f1129;
	fma.rn.f32 	%f1131, %f1129, %f1130, %f1130;
	fma.rn.f32 	%f1132, %f1130, %f1131, %f1131;
	fma.rn.f32 	%f1133, %f1131, %f1132, %f1132;
	fma.rn.f32 	%f1134, %f1132, %f1133, %f1133;
	fma.rn.f32 	%f1135, %f1133, %f1134, %f1134;
	fma.rn.f32 	%f1136, %f1134, %f1135, %f1135;
	fma.rn.f32 	%f1137, %f1135, %f1136, %f1136;
	fma.rn.f32 	%f1138, %f1136, %f1137, %f1137;
	fma.rn.f32 	%f1139, %f1137, %f1138, %f1138;
	fma.rn.f32 	%f1140, %f1138, %f1139, %f1139;
	fma.rn.f32 	%f1141, %f1139, %f1140, %f1140;
	fma.rn.f32 	%f1142, %f1140, %f1141, %f1141;
	fma.rn.f32 	%f1143, %f1141, %f1142, %f1142;
	fma.rn.f32 	%f1144, %f1142, %f1143, %f1143;
	fma.rn.f32 	%f1145, %f1143, %f1144, %f1144;
	fma.rn.f32 	%f1146, %f1144, %f1145, %f1145;
	fma.rn.f32 	%f1147, %f1145, %f1146, %f1146;
	fma.rn.f32 	%f1148, %f1146, %f1147, %f1147;
	fma.rn.f32 	%f1149, %f1147, %f1148, %f1148;
	fma.rn.f32 	%f1150, %f1148, %f1149, %f1149;
	fma.rn.f32 	%f1151, %f1149, %f1150, %f1150;
	fma.rn.f32 	%f1152, %f1150, %f1151, %f1151;
	fma.rn.f32 	%f1153, %f1151, %f1152, %f1152;
	fma.rn.f32 	%f1154, %f1152, %f1153, %f1153;
	fma.rn.f32 	%f1155, %f1153, %f1154, %f1154;
	fma.rn.f32 	%f1156, %f1154, %f1155, %f1155;
	fma.rn.f32 	%f1157, %f1155, %f1156, %f1156;
	fma.rn.f32 	%f1158, %f1156, %f1157, %f1157;
	fma.rn.f32 	%f1159, %f1157, %f1158, %f1158;
	fma.rn.f32 	%f1160, %f1158, %f1159, %f1159;
	fma.rn.f32 	%f1161, %f1159, %f1160, %f1160;
	fma.rn.f32 	%f1162, %f1160, %f1161, %f1161;
	fma.rn.f32 	%f1163, %f1161, %f1162, %f1162;
	fma.rn.f32 	%f1164, %f1162, %f1163, %f1163;
	fma.rn.f32 	%f1165, %f1163, %f1164, %f1164;
	fma.rn.f32 	%f1166, %f1164, %f1165, %f1165;
	fma.rn.f32 	%f1167, %f1165, %f1166, %f1166;
	fma.rn.f32 	%f1168, %f1166, %f1167, %f1167;
	fma.rn.f32 	%f1169, %f1167, %f1168, %f1168;
	fma.rn.f32 	%f1170, %f1168, %f1169, %f1169;
	fma.rn.f32 	%f1171, %f1169, %f1170, %f1170;
	fma.rn.f32 	%f1172, %f1170, %f1171, %f1171;
	fma.rn.f32 	%f1173, %f1171, %f1172, %f1172;
	fma.rn.f32 	%f1174, %f1172, %f1173, %f1173;
	fma.rn.f32 	%f1175, %f1173, %f1174, %f1174;
	fma.rn.f32 	%f1176, %f1174, %f1175, %f1175;
	fma.rn.f32 	%f1177, %f1175, %f1176, %f1176;
	fma.rn.f32 	%f1178, %f1176, %f1177, %f1177;
	fma.rn.f32 	%f1179, %f1177, %f1178, %f1178;
	fma.rn.f32 	%f1180, %f1178, %f1179, %f1179;
	fma.rn.f32 	%f1181, %f1179, %f1180, %f1180;
	fma.rn.f32 	%f1182, %f1180, %f1181, %f1181;
	fma.rn.f32 	%f1183, %f1181, %f1182, %f1182;
	fma.rn.f32 	%f1184, %f1182, %f1183, %f1183;
	fma.rn.f32 	%f1185, %f1183, %f1184, %f1184;
	fma.rn.f32 	%f1186, %f1184, %f1185, %f1185;
	fma.rn.f32 	%f1187, %f1185, %f1186, %f1186;
	fma.rn.f32 	%f1188, %f1186, %f1187, %f1187;
	fma.rn.f32 	%f1189, %f1187, %f1188, %f1188;
	fma.rn.f32 	%f1190, %f1188, %f1189, %f1189;
	fma.rn.f32 	%f1191, %f1189, %f1190, %f1190;
	fma.rn.f32 	%f1192, %f1190, %f1191, %f1191;
	fma.rn.f32 	%f1193, %f1191, %f1192, %f1192;
	fma.rn.f32 	%f1194, %f1192, %f1193, %f1193;
	fma.rn.f32 	%f1195, %f1193, %f1194, %f1194;
	fma.rn.f32 	%f1196, %f1194, %f1195, %f1195;
	fma.rn.f32 	%f1197, %f1195, %f1196, %f1196;
	fma.rn.f32 	%f1198, %f1196, %f1197, %f1197;
	fma.rn.f32 	%f1199, %f1197, %f1198, %f1198;
	fma.rn.f32 	%f1200, %f1198, %f1199, %f1199;
	fma.rn.f32 	%f1201, %f1199, %f1200, %f1200;
	fma.rn.f32 	%f1202, %f1200, %f1201, %f1201;
	fma.rn.f32 	%f1203, %f1201, %f1202, %f1202;
	fma.rn.f32 	%f1204, %f1202, %f1203, %f1203;
	fma.rn.f32 	%f1205, %f1203, %f1204, %f1204;
	fma.rn.f32 	%f1206, %f1204, %f1205, %f1205;
	fma.rn.f32 	%f1207, %f1205, %f1206, %f1206;
	fma.rn.f32 	%f1208, %f1206, %f1207, %f1207;
	fma.rn.f32 	%f1209, %f1207, %f1208, %f1208;
	fma.rn.f32 	%f1210, %f1208, %f1209, %f1209;
	fma.rn.f32 	%f1211, %f1209, %f1210, %f1210;
	fma.rn.f32 	%f1212, %f1210, %f1211, %f1211;
	fma.rn.f32 	%f1213, %f1211, %f1212, %f1212;
	fma.rn.f32 	%f1214, %f1212, %f1213, %f1213;
	fma.rn.f32 	%f1215, %f1213, %f1214, %f1214;
	fma.rn.f32 	%f1216, %f1214, %f1215, %f1215;
	fma.rn.f32 	%f1217, %f1215, %f1216, %f1216;
	fma.rn.f32 	%f1218, %f1216, %f1217, %f1217;
	fma.rn.f32 	%f1219, %f1217, %f1218, %f1218;
	fma.rn.f32 	%f1220, %f1218, %f1219, %f1219;
	fma.rn.f32 	%f1221, %f1219, %f1220, %f1220;
	fma.rn.f32 	%f1222, %f1220, %f1221, %f1221;
	fma.rn.f32 	%f1223, %f1221, %f1222, %f1222;
	fma.rn.f32 	%f1224, %f1222, %f1223, %f1223;
	fma.rn.f32 	%f1225, %f1223, %f1224, %f1224;
	fma.rn.f32 	%f1226, %f1224, %f1225, %f1225;
	fma.rn.f32 	%f1227, %f1225, %f1226, %f1226;
	fma.rn.f32 	%f1228, %f1226, %f1227, %f1227;
	fma.rn.f32 	%f1229, %f1227, %f1228, %f1228;
	fma.rn.f32 	%f1230, %f1228, %f1229, %f1229;
	fma.rn.f32 	%f1231, %f1229, %f1230, %f1230;
	fma.rn.f32 	%f1232, %f1230, %f1231, %f1231;
	fma.rn.f32 	%f1233, %f1231, %f1232, %f1232;
	fma.rn.f32 	%f1234, %f1232, %f1233, %f1233;
	fma.rn.f32 	%f1235, %f1233, %f1234, %f1234;
	fma.rn.f32 	%f1236, %f1234, %f1235, %f1235;
	fma.rn.f32 	%f1237, %f1235, %f1236, %f1236;
	fma.rn.f32 	%f1238, %f1236, %f1237, %f1237;
	fma.rn.f32 	%f1239, %f1237, %f1238, %f1238;
	fma.rn.f32 	%f1240, %f1238, %f1239, %f1239;
	fma.rn.f32 	%f1241, %f1239, %f1240, %f1240;
	fma.rn.f32 	%f1242, %f1240, %f1241, %f1241;
	fma.rn.f32 	%f1243, %f1241, %f1242, %f1242;
	fma.rn.f32 	%f1244, %f1242, %f1243, %f1243;
	fma.rn.f32 	%f1245, %f1243, %f1244, %f1244;
	fma.rn.f32 	%f1246, %f1244, %f1245, %f1245;
	fma.rn.f32 	%f1247, %f1245, %f1246, %f1246;
	fma.rn.f32 	%f1248, %f1246, %f1247, %f1247;
	fma.rn.f32 	%f1249, %f1247, %f1248, %f1248;
	fma.rn.f32 	%f1250, %f1248, %f1249, %f1249;
	fma.rn.f32 	%f1251, %f1249, %f1250, %f1250;
	fma.rn.f32 	%f1252, %f1250, %f1251, %f1251;
	fma.rn.f32 	%f1253, %f1251, %f1252, %f1252;
	fma.rn.f32 	%f1254, %f1252, %f1253, %f1253;
	fma.rn.f32 	%f1255, %f1253, %f1254, %f1254;
	fma.rn.f32 	%f1256, %f1254, %f1255, %f1255;
	fma.rn.f32 	%f1257, %f1255, %f1256, %f1256;
	fma.rn.f32 	%f1258, %f1256, %f1257, %f1257;
	fma.rn.f32 	%f1259, %f1257, %f1258, %f1258;
	fma.rn.f32 	%f1260, %f1258, %f1259, %f1259;
	fma.rn.f32 	%f1261, %f1259, %f1260, %f1260;
	fma.rn.f32 	%f1262, %f1260, %f1261, %f1261;
	fma.rn.f32 	%f1263, %f1261, %f1262, %f1262;
	fma.rn.f32 	%f1264, %f1262, %f1263, %f1263;
	fma.rn.f32 	%f1265, %f1263, %f1264, %f1264;
	fma.rn.f32 	%f1266, %f1264, %f1265, %f1265;
	fma.rn.f32 	%f1267, %f1265, %f1266, %f1266;
	fma.rn.f32 	%f1268, %f1266, %f1267, %f1267;
	fma.rn.f32 	%f1269, %f1267, %f1268, %f1268;
	fma.rn.f32 	%f1270, %f1268, %f1269, %f1269;
	fma.rn.f32 	%f1271, %f1269, %f1270, %f1270;
	fma.rn.f32 	%f1272, %f1270, %f1271, %f1271;
	fma.rn.f32 	%f1273, %f1271, %f1272, %f1272;
	fma.rn.f32 	%f1274, %f1272, %f1273, %f1273;
	fma.rn.f32 	%f1275, %f1273, %f1274, %f1274;
	fma.rn.f32 	%f1276, %f1274, %f1275, %f1275;
	fma.rn.f32 	%f1277, %f1275, %f1276, %f1276;
	fma.rn.f32 	%f1278, %f1276, %f1277, %f1277;
	fma.rn.f32 	%f1279, %f1277, %f1278, %f1278;
	fma.rn.f32 	%f1280, %f1278, %f1279, %f1279;
	fma.rn.f32 	%f1281, %f1279, %f1280, %f1280;
	fma.rn.f32 	%f1282, %f1280, %f1281, %f1281;
	fma.rn.f32 	%f1283, %f1281, %f1282, %f1282;
	fma.rn.f32 	%f1284, %f1282, %f1283, %f1283;
	fma.rn.f32 	%f1285, %f1283, %f1284, %f1284;
	fma.rn.f32 	%f1286, %f1284, %f1285, %f1285;
	fma.rn.f32 	%f1287, %f1285, %f1286, %f1286;
	fma.rn.f32 	%f1288, %f1286, %f1287, %f1287;
	fma.rn.f32 	%f1289, %f1287, %f1288, %f1288;
	fma.rn.f32 	%f1290, %f1288, %f1289, %f1289;
	fma.rn.f32 	%f1291, %f1289, %f1290, %f1290;
	fma.rn.f32 	%f1292, %f1290, %f1291, %f1291;
	fma.rn.f32 	%f1293, %f1291, %f1292, %f1292;
	fma.rn.f32 	%f1294, %f1292, %f1293, %f1293;
	fma.rn.f32 	%f1295, %f1293, %f1294, %f1294;
	fma.rn.f32 	%f1296, %f1294, %f1295, %f1295;
	fma.rn.f32 	%f1297, %f1295, %f1296, %f1296;
	fma.rn.f32 	%f1298, %f1296, %f1297, %f1297;
	fma.rn.f32 	%f1299, %f1297, %f1298, %f1298;
	fma.rn.f32 	%f1300, %f1298, %f1299, %f1299;
	fma.rn.f32 	%f1301, %f1299, %f1300, %f1300;
	fma.rn.f32 	%f1302, %f1300, %f1301, %f1301;
	fma.rn.f32 	%f1303, %f1301, %f1302, %f1302;
	fma.rn.f32 	%f1304, %f1302, %f1303, %f1303;
	fma.rn.f32 	%f1305, %f1303, %f1304, %f1304;
	fma.rn.f32 	%f1306, %f1304, %f1305, %f1305;
	fma.rn.f32 	%f1307, %f1305, %f1306, %f1306;
	fma.rn.f32 	%f1308, %f1306, %f1307, %f1307;
	fma.rn.f32 	%f1309, %f1307, %f1308, %f1308;
	fma.rn.f32 	%f1310, %f1308, %f1309, %f1309;
	fma.rn.f32 	%f1311, %f1309, %f1310, %f1310;
	fma.rn.f32 	%f1312, %f1310, %f1311, %f1311;
	fma.rn.f32 	%f1313, %f1311, %f1312, %f1312;
	fma.rn.f32 	%f1314, %f1312, %f1313, %f1313;
	fma.rn.f32 	%f1315, %f1313, %f1314, %f1314;
	fma.rn.f32 	%f1316, %f1314, %f1315, %f1315;
	fma.rn.f32 	%f1317, %f1315, %f1316, %f1316;
	fma.rn.f32 	%f1318, %f1316, %f1317, %f1317;
	fma.rn.f32 	%f1319, %f1317, %f1318, %f1318;
	fma.rn.f32 	%f1320, %f1318, %f1319, %f1319;
	fma.rn.f32 	%f1321, %f1319, %f1320, %f1320;
	fma.rn.f32 	%f1322, %f1320, %f1321, %f1321;
	fma.rn.f32 	%f1323, %f1321, %f1322, %f1322;
	fma.rn.f32 	%f1324, %f1322, %f1323, %f1323;
	fma.rn.f32 	%f1325, %f1323, %f1324, %f1324;
	fma.rn.f32 	%f1326, %f1324, %f1325, %f1325;
	fma.rn.f32 	%f1327, %f1325, %f1326, %f1326;
	fma.rn.f32 	%f1328, %f1326, %f1327, %f1327;
	fma.rn.f32 	%f1329, %f1327, %f1328, %f1328;
	fma.rn.f32 	%f1330, %f1328, %f1329, %f1329;
	fma.rn.f32 	%f1331, %f1329, %f1330, %f1330;
	fma.rn.f32 	%f1332, %f1330, %f1331, %f1331;
	fma.rn.f32 	%f1333, %f1331, %f1332, %f1332;
	fma.rn.f32 	%f1334, %f1332, %f1333, %f1333;
	fma.rn.f32 	%f1335, %f1333, %f1334, %f1334;
	fma.rn.f32 	%f1336, %f1334, %f1335, %f1335;
	fma.rn.f32 	%f1337, %f1335, %f1336, %f1336;
	fma.rn.f32 	%f1338, %f1336, %f1337, %f1337;
	fma.rn.f32 	%f1339, %f1337, %f1338, %f1338;
	fma.rn.f32 	%f1340, %f1338, %f1339, %f1339;
	fma.rn.f32 	%f1341, %f1339, %f1340, %f1340;
	fma.rn.f32 	%f1342, %f1340, %f1341, %f1341;
	fma.rn.f32 	%f1343, %f1341, %f1342, %f1342;
	fma.rn.f32 	%f1344, %f1342, %f1343, %f1343;
	fma.rn.f32 	%f1345, %f1343, %f1344, %f1344;
	fma.rn.f32 	%f1346, %f1344, %f1345, %f1345;
	fma.rn.f32 	%f1347, %f1345, %f1346, %f1346;
	fma.rn.f32 	%f1348, %f1346, %f1347, %f1347;
	fma.rn.f32 	%f1349, %f1347, %f1348, %f1348;
	fma.rn.f32 	%f1350, %f1348, %f1349, %f1349;
	fma.rn.f32 	%f1351, %f1349, %f1350, %f1350;
	fma.rn.f32 	%f1352, %f1350, %f1351, %f1351;
	fma.rn.f32 	%f1353, %f1351, %f1352, %f1352;
	fma.rn.f32 	%f1354, %f1352, %f1353, %f1353;
	fma.rn.f32 	%f1355, %f1353, %f1354, %f1354;
	fma.rn.f32 	%f1356, %f1354, %f1355, %f1355;
	fma.rn.f32 	%f1357, %f1355, %f1356, %f1356;
	fma.rn.f32 	%f1358, %f1356, %f1357, %f1357;
	fma.rn.f32 	%f1359, %f1357, %f1358, %f1358;
	fma.rn.f32 	%f1360, %f1358, %f1359, %f1359;
	fma.rn.f32 	%f1361, %f1359, %f1360, %f1360;
	fma.rn.f32 	%f1362, %f1360, %f1361, %f1361;
	fma.rn.f32 	%f1363, %f1361, %f1362, %f1362;
	fma.rn.f32 	%f1364, %f1362, %f1363, %f1363;
	fma.rn.f32 	%f1365, %f1363, %f1364, %f1364;
	fma.rn.f32 	%f1366, %f1364, %f1365, %f1365;
	fma.rn.f32 	%f1367, %f1365, %f1366, %f1366;
	fma.rn.f32 	%f1368, %f1366, %f1367, %f1367;
	fma.rn.f32 	%f1369, %f1367, %f1368, %f1368;
	fma.rn.f32 	%f1370, %f1368, %f1369, %f1369;
	fma.rn.f32 	%f1371, %f1369, %f1370, %f1370;
	fma.rn.f32 	%f1372, %f1370, %f1371, %f1371;
	fma.rn.f32 	%f1373, %f1371, %f1372, %f1372;
	fma.rn.f32 	%f1374, %f1372, %f1373, %f1373;
	fma.rn.f32 	%f1375, %f1373, %f1374, %f1374;
	fma.rn.f32 	%f1376, %f1374, %f1375, %f1375;
	fma.rn.f32 	%f1377, %f1375, %f1376, %f1376;
	fma.rn.f32 	%f1378, %f1376, %f1377, %f1377;
	fma.rn.f32 	%f1379, %f1377, %f1378, %f1378;
	fma.rn.f32 	%f1380, %f1378, %f1379, %f1379;
	fma.rn.f32 	%f1381, %f1379, %f1380, %f1380;
	fma.rn.f32 	%f1382, %f1380, %f1381, %f1381;
	fma.rn.f32 	%f1383, %f1381, %f1382, %f1382;
	fma.rn.f32 	%f1384, %f1382, %f1383, %f1383;
	fma.rn.f32 	%f1385, %f1383, %f1384, %f1384;
	fma.rn.f32 	%f1386, %f1384, %f1385, %f1385;
	fma.rn.f32 	%f1387, %f1385, %f1386, %f1386;
	fma.rn.f32 	%f1388, %f1386, %f1387, %f1387;
	fma.rn.f32 	%f1389, %f1387, %f1388, %f1388;
	fma.rn.f32 	%f1390, %f1388, %f1389, %f1389;
	fma.rn.f32 	%f1391, %f1389, %f1390, %f1390;
	fma.rn.f32 	%f1392, %f1390, %f1391, %f1391;
	fma.rn.f32 	%f1393, %f1391, %f1392, %f1392;
	fma.rn.f32 	%f1394, %f1392, %f1393, %f1393;
	fma.rn.f32 	%f1395, %f1393, %f1394, %f1394;
	fma.rn.f32 	%f1396, %f1394, %f1395, %f1395;
	fma.rn.f32 	%f1397, %f1395, %f1396, %f1396;
	fma.rn.f32 	%f1398, %f1396, %f1397, %f1397;
	fma.rn.f32 	%f1399, %f1397, %f1398, %f1398;
	fma.rn.f32 	%f1400, %f1398, %f1399, %f1399;
	fma.rn.f32 	%f1401, %f1399, %f1400, %f1400;
	fma.rn.f32 	%f1402, %f1400, %f1401, %f1401;
	fma.rn.f32 	%f1403, %f1401, %f1402, %f1402;
	fma.rn.f32 	%f1404, %f1402, %f1403, %f1403;
	fma.rn.f32 	%f1405, %f1403, %f1404, %f1404;
	fma.rn.f32 	%f1406, %f1404, %f1405, %f1405;
	fma.rn.f32 	%f1407, %f1405, %f1406, %f1406;
	fma.rn.f32 	%f1408, %f1406, %f1407, %f1407;
	fma.rn.f32 	%f1409, %f1407, %f1408, %f1408;
	fma.rn.f32 	%f1410, %f1408, %f1409, %f1409;
	fma.rn.f32 	%f1411, %f1409, %f1410, %f1410;
	fma.rn.f32 	%f1412, %f1410, %f1411, %f1411;
	fma.rn.f32 	%f1413, %f1411, %f1412, %f1412;
	fma.rn.f32 	%f1414, %f1412, %f1413, %f1413;
	fma.rn.f32 	%f1415, %f1413, %f1414, %f1414;
	fma.rn.f32 	%f1416, %f1414, %f1415, %f1415;
	fma.rn.f32 	%f1417, %f1415, %f1416, %f1416;
	fma.rn.f32 	%f1418, %f1416, %f1417, %f1417;
	fma.rn.f32 	%f1419, %f1417, %f1418, %f1418;
	fma.rn.f32 	%f1420, %f1418, %f1419, %f1419;
	fma.rn.f32 	%f1421, %f1419, %f1420, %f1420;
	fma.rn.f32 	%f1422, %f1420, %f1421, %f1421;
	fma.rn.f32 	%f1423, %f1421, %f1422, %f1422;
	fma.rn.f32 	%f1424, %f1422, %f1423, %f1423;
	fma.rn.f32 	%f1425, %f1423, %f1424, %f1424;
	fma.rn.f32 	%f1426, %f1424, %f1425, %f1425;
	fma.rn.f32 	%f1427, %f1425, %f1426, %f1426;
	fma.rn.f32 	%f1428, %f1426, %f1427, %f1427;
	fma.rn.f32 	%f1429, %f1427, %f1428, %f1428;
	fma.rn.f32 	%f1430, %f1428, %f1429, %f1429;
	fma.rn.f32 	%f1431, %f1429, %f1430, %f1430;
	fma.rn.f32 	%f1432, %f1430, %f1431, %f1431;
	fma.rn.f32 	%f1433, %f1431, %f1432, %f1432;
	fma.rn.f32 	%f1434, %f1432, %f1433, %f1433;
	fma.rn.f32 	%f1435, %f1433, %f1434, %f1434;
	fma.rn.f32 	%f1436, %f1434, %f1435, %f1435;
	fma.rn.f32 	%f1437, %f1435, %f1436, %f1436;
	fma.rn.f32 	%f1438, %f1436, %f1437, %f1437;
	fma.rn.f32 	%f1439, %f1437, %f1438, %f1438;
	fma.rn.f32 	%f1440, %f1438, %f1439, %f1439;
	fma.rn.f32 	%f1441, %f1439, %f1440, %f1440;
	fma.rn.f32 	%f1442, %f1440, %f1441, %f1441;
	fma.rn.f32 	%f1443, %f1441, %f1442, %f1442;
	fma.rn.f32 	%f1444, %f1442, %f1443, %f1443;
	fma.rn.f32 	%f1445, %f1443, %f1444, %f1444;
	fma.rn.f32 	%f1446, %f1444, %f1445, %f1445;
	fma.rn.f32 	%f1447, %f1445, %f1446, %f1446;
	fma.rn.f32 	%f1448, %f1446, %f1447, %f1447;
	fma.rn.f32 	%f1449, %f1447, %f1448, %f1448;
	fma.rn.f32 	%f1450, %f1448, %f1449, %f1449;
	fma.rn.f32 	%f1451, %f1449, %f1450, %f1450;
	fma.rn.f32 	%f1452, %f1450, %f1451, %f1451;
	fma.rn.f32 	%f1453, %f1451, %f1452, %f1452;
	fma.rn.f32 	%f1454, %f1452, %f1453, %f1453;
	fma.rn.f32 	%f1455, %f1453, %f1454, %f1454;
	fma.rn.f32 	%f1456, %f1454, %f1455, %f1455;
	fma.rn.f32 	%f1457, %f1455, %f1456, %f1456;
	fma.rn.f32 	%f1458, %f1456, %f1457, %f1457;
	fma.rn.f32 	%f1459, %f1457, %f1458, %f1458;
	fma.rn.f32 	%f1460, %f1458, %f1459, %f1459;
	fma.rn.f32 	%f1461, %f1459, %f1460, %f1460;
	fma.rn.f32 	%f1462, %f1460, %f1461, %f1461;
	fma.rn.f32 	%f1463, %f1461, %f1462, %f1462;
	fma.rn.f32 	%f1464, %f1462, %f1463, %f1463;
	fma.rn.f32 	%f1465, %f1463, %f1464, %f1464;
	fma.rn.f32 	%f1466, %f1464, %f1465, %f1465;
	fma.rn.f32 	%f1467, %f1465, %f1466, %f1466;
	fma.rn.f32 	%f1468, %f1466, %f1467, %f1467;
	fma.rn.f32 	%f1469, %f1467, %f1468, %f1468;
	fma.rn.f32 	%f1470, %f1468, %f1469, %f1469;
	fma.rn.f32 	%f1471, %f1469, %f1470, %f1470;
	fma.rn.f32 	%f1472, %f1470, %f1471, %f1471;
	fma.rn.f32 	%f1473, %f1471, %f1472, %f1472;
	fma.rn.f32 	%f1474, %f1472, %f1473, %f1473;
	fma.rn.f32 	%f1475, %f1473, %f1474, %f1474;
	fma.rn.f32 	%f1476, %f1474, %f1475, %f1475;
	fma.rn.f32 	%f1477, %f1475, %f1476, %f1476;
	fma.rn.f32 	%f1478, %f1476, %f1477, %f1477;
	fma.rn.f32 	%f1479, %f1477, %f1478, %f1478;
	fma.rn.f32 	%f1480, %f1478, %f1479, %f1479;
	fma.rn.f32 	%f1481, %f1479, %f1480, %f1480;
	fma.rn.f32 	%f1482, %f1480, %f1481, %f1481;
	fma.rn.f32 	%f1483, %f1481, %f1482, %f1482;
	fma.rn.f32 	%f1484, %f1482, %f1483, %f1483;
	fma.rn.f32 	%f1485, %f1483, %f1484, %f1484;
	fma.rn.f32 	%f1486, %f1484, %f1485, %f1485;
	fma.rn.f32 	%f1487, %f1485, %f1486, %f1486;
	fma.rn.f32 	%f1488, %f1486, %f1487, %f1487;
	fma.rn.f32 	%f1489, %f1487, %f1488, %f1488;
	fma.rn.f32 	%f1490, %f1488, %f1489, %f1489;
	fma.rn.f32 	%f1491, %f1489, %f1490, %f1490;
	fma.rn.f32 	%f1492, %f1490, %f1491, %f1491;
	fma.rn.f32 	%f1493, %f1491, %f1492, %f1492;
	fma.rn.f32 	%f1494, %f1492, %f1493, %f1493;
	fma.rn.f32 	%f1495, %f1493, %f1494, %f1494;
	fma.rn.f32 	%f1496, %f1494, %f1495, %f1495;
	fma.rn.f32 	%f1497, %f1495, %f1496, %f1496;
	fma.rn.f32 	%f1498, %f1496, %f1497, %f1497;
	fma.rn.f32 	%f1499, %f1497, %f1498, %f1498;
	fma.rn.f32 	%f1500, %f1498, %f1499, %f1499;
	fma.rn.f32 	%f1501, %f1499, %f1500, %f1500;
	fma.rn.f32 	%f1502, %f1500, %f1501, %f1501;
	fma.rn.f32 	%f1503, %f1501, %f1502, %f1502;
	fma.rn.f32 	%f1504, %f1502, %f1503, %f1503;
	fma.rn.f32 	%f1505, %f1503, %f1504, %f1504;
	fma.rn.f32 	%f1506, %f1504, %f1505, %f1505;
	fma.rn.f32 	%f1507, %f1505, %f1506, %f1506;
	fma.rn.f32 	%f1508, %f1506, %f1507, %f1507;
	fma.rn.f32 	%f1509, %f1507, %f1508, %f1508;
	fma.rn.f32 	%f1510, %f1508, %f1509, %f1509;
	fma.rn.f32 	%f1511, %f1509, %f1510, %f1510;
	fma.rn.f32 	%f1512, %f1510, %f1511, %f1511;
	fma.rn.f32 	%f1513, %f1511, %f1512, %f1512;
	fma.rn.f32 	%f1514, %f1512, %f1513, %f1513;
	fma.rn.f32 	%f1515, %f1513, %f1514, %f1514;
	fma.rn.f32 	%f1516, %f1514, %f1515, %f1515;
	fma.rn.f32 	%f1517, %f1515, %f1516, %f1516;
	fma.rn.f32 	%f1518, %f1516, %f1517, %f1517;
	fma.rn.f32 	%f1519, %f1517, %f1518, %f1518;
	fma.rn.f32 	%f1520, %f1518, %f1519, %f1519;
	fma.rn.f32 	%f1521, %f1519, %f1520, %f1520;
	fma.rn.f32 	%f1522, %f1520, %f1521, %f1521;
	fma.rn.f32 	%f1523, %f1521, %f1522, %f1522;
	fma.rn.f32 	%f1524, %f1522, %f1523, %f1523;
	fma.rn.f32 	%f1525, %f1523, %f1524, %f1524;
	fma.rn.f32 	%f1526, %f1524, %f1525, %f1525;
	fma.rn.f32 	%f1527, %f1525, %f1526, %f1526;
	fma.rn.f32 	%f1528, %f1526, %f1527, %f1527;
	fma.rn.f32 	%f1529, %f1527, %f1528, %f1528;
	fma.rn.f32 	%f1530, %f1528, %f1529, %f1529;
	fma.rn.f32 	%f1531, %f1529, %f1530, %f1530;
	fma.rn.f32 	%f1532, %f1530, %f1531, %f1531;
	fma.rn.f32 	%f1533, %f1531, %f1532, %f1532;
	fma.rn.f32 	%f1534, %f1532, %f1533, %f1533;
	fma.rn.f32 	%f1535, %f1533, %f1534, %f1534;
	fma.rn.f32 	%f1536, %f1534, %f1535, %f1535;
	fma.rn.f32 	%f1537, %f1535, %f1536, %f1536;
	fma.rn.f32 	%f1538, %f1536, %f1537, %f1537;
	fma.rn.f32 	%f1539, %f1537, %f1538, %f1538;
	fma.rn.f32 	%f1540, %f1538, %f1539, %f1539;
	fma.rn.f32 	%f1541, %f1539, %f1540, %f1540;
	fma.rn.f32 	%f1542, %f1540, %f1541, %f1541;
	fma.rn.f32 	%f1543, %f1541, %f1542, %f1542;
	fma.rn.f32 	%f1544, %f1542, %f1543, %f1543;
	fma.rn.f32 	%f1545, %f1543, %f1544, %f1544;
	fma.rn.f32 	%f1546, %f1544, %f1545, %f1545;
	fma.rn.f32 	%f1547, %f1545, %f1546, %f1546;
	fma.rn.f32 	%f1548, %f1546, %f1547, %f1547;
	fma.rn.f32 	%f1549, %f1547, %f1548, %f1548;
	fma.rn.f32 	%f1550, %f1548, %f1549, %f1549;
	fma.rn.f32 	%f1551, %f1549, %f1550, %f1550;
	fma.rn.f32 	%f1552, %f1550, %f1551, %f1551;
	fma.rn.f32 	%f1553, %f1551, %f1552, %f1552;
	fma.rn.f32 	%f1554, %f1552, %f1553, %f1553;
	fma.rn.f32 	%f1555, %f1553, %f1554, %f1554;
	fma.rn.f32 	%f1556, %f1554, %f1555, %f1555;
	fma.rn.f32 	%f1557, %f1555, %f1556, %f1556;
	fma.rn.f32 	%f1558, %f1556, %f1557, %f1557;
	fma.rn.f32 	%f1559, %f1557, %f1558, %f1558;
	fma.rn.f32 	%f1560, %f1558, %f1559, %f1559;
	fma.rn.f32 	%f1561, %f1559, %f1560, %f1560;
	fma.rn.f32 	%f1562, %f1560, %f1561, %f1561;
	fma.rn.f32 	%f1563, %f1561, %f1562, %f1562;
	fma.rn.f32 	%f1564, %f1562, %f1563, %f1563;
	fma.rn.f32 	%f1565, %f1563, %f1564, %f1564;
	fma.rn.f32 	%f1566, %f1564, %f1565, %f1565;
	fma.rn.f32 	%f1567, %f1565, %f1566, %f1566;
	fma.rn.f32 	%f1568, %f1566, %f1567, %f1567;
	fma.rn.f32 	%f1569, %f1567, %f1568, %f1568;
	fma.rn.f32 	%f1570, %f1568, %f1569, %f1569;
	fma.rn.f32 	%f1571, %f1569, %f1570, %f1570;
	fma.rn.f32 	%f1572, %f1570, %f1571, %f1571;
	fma.rn.f32 	%f1573, %f1571, %f1572, %f1572;
	fma.rn.f32 	%f1574, %f1572, %f1573, %f1573;
	fma.rn.f32 	%f1575, %f1573, %f1574, %f1574;
	fma.rn.f32 	%f1576, %f1574, %f1575, %f1575;
	fma.rn.f32 	%f1577, %f1575, %f1576, %f1576;
	fma.rn.f32 	%f1578, %f1576, %f1577, %f1577;
	fma.rn.f32 	%f1579, %f1577, %f1578, %f1578;
	fma.rn.f32 	%f1580, %f1578, %f1579, %f1579;
	fma.rn.f32 	%f1581, %f1579, %f1580, %f1580;
	fma.rn.f32 	%f1582, %f1580, %f1581, %f1581;
	fma.rn.f32 	%f1583, %f1581, %f1582, %f1582;
	fma.rn.f32 	%f1584, %f1582, %f1583, %f1583;
	fma.rn.f32 	%f1585, %f1583, %f1584, %f1584;
	fma.rn.f32 	%f1586, %f1584, %f1585, %f1585;
	fma.rn.f32 	%f1587, %f1585, %f1586, %f1586;
	fma.rn.f32 	%f1588, %f1586, %f1587, %f1587;
	fma.rn.f32 	%f1589, %f1587, %f1588, %f1588;
	fma.rn.f32 	%f1590, %f1588, %f1589, %f1589;
	fma.rn.f32 	%f1591, %f1589, %f1590, %f1590;
	fma.rn.f32 	%f1592, %f1590, %f1591, %f1591;
	fma.rn.f32 	%f1593, %f1591, %f1592, %f1592;
	fma.rn.f32 	%f1594, %f1592, %f1593, %f1593;
	fma.rn.f32 	%f1595, %f1593, %f1594, %f1594;
	fma.rn.f32 	%f1596, %f1594, %f1595, %f1595;
	fma.rn.f32 	%f1597, %f1595, %f1596, %f1596;
	fma.rn.f32 	%f1598, %f1596, %f1597, %f1597;
	fma.rn.f32 	%f1599, %f1597, %f1598, %f1598;
	fma.rn.f32 	%f1600, %f1598, %f1599, %f1599;
	fma.rn.f32 	%f1601, %f1599, %f1600, %f1600;
	fma.rn.f32 	%f1602, %f1600, %f1601, %f1601;
	fma.rn.f32 	%f1603, %f1601, %f1602, %f1602;
	fma.rn.f32 	%f1604, %f1602, %f1603, %f1603;
	fma.rn.f32 	%f1605, %f1603, %f1604, %f1604;
	fma.rn.f32 	%f1606, %f1604, %f1605, %f1605;
	fma.rn.f32 	%f1607, %f1605, %f1606, %f1606;
	fma.rn.f32 	%f1608, %f1606, %f1607, %f1607;
	fma.rn.f32 	%f1609, %f1607, %f1608, %f1608;
	fma.rn.f32 	%f1610, %f1608, %f1609, %f1609;
	fma.rn.f32 	%f1611, %f1609, %f1610, %f1610;
	fma.rn.f32 	%f1612, %f1610, %f1611, %f1611;
	fma.rn.f32 	%f1613, %f1611, %f1612, %f1612;
	fma.rn.f32 	%f1614, %f1612, %f1613, %f1613;
	fma.rn.f32 	%f1615, %f1613, %f1614, %f1614;
	fma.rn.f32 	%f1616, %f1614, %f1615, %f1615;
	fma.rn.f32 	%f1617, %f1615, %f1616, %f1616;
	fma.rn.f32 	%f1618, %f1616, %f1617, %f1617;
	fma.rn.f32 	%f1619, %f1617, %f1618, %f1618;
	fma.rn.f32 	%f1620, %f1618, %f1619, %f1619;
	fma.rn.f32 	%f1621, %f1619, %f1620, %f1620;
	fma.rn.f32 	%f1622, %f1620, %f1621, %f1621;
	fma.rn.f32 	%f1623, %f1621, %f1622, %f1622;
	fma.rn.f32 	%f1624, %f1622, %f1623, %f1623;
	fma.rn.f32 	%f1625, %f1623, %f1624, %f1624;
	fma.rn.f32 	%f1626, %f1624, %f1625, %f1625;
	fma.rn.f32 	%f1627, %f1625, %f1626, %f1626;
	fma.rn.f32 	%f1628, %f1626, %f1627, %f1627;
	fma.rn.f32 	%f1629, %f1627, %f1628, %f1628;
	fma.rn.f32 	%f1630, %f1628, %f1629, %f1629;
	fma.rn.f32 	%f1631, %f1629, %f1630, %f1630;
	fma.rn.f32 	%f1632, %f1630, %f1631, %f1631;
	fma.rn.f32 	%f1633, %f1631, %f1632, %f1632;
	fma.rn.f32 	%f1634, %f1632, %f1633, %f1633;
	fma.rn.f32 	%f1635, %f1633, %f1634, %f1634;
	fma.rn.f32 	%f1636, %f1634, %f1635, %f1635;
	fma.rn.f32 	%f1637, %f1635, %f1636, %f1636;
	fma.rn.f32 	%f1638, %f1636, %f1637, %f1637;
	fma.rn.f32 	%f1639, %f1637, %f1638, %f1638;
	fma.rn.f32 	%f1640, %f1638, %f1639, %f1639;
	fma.rn.f32 	%f1641, %f1639, %f1640, %f1640;
	fma.rn.f32 	%f1642, %f1640, %f1641, %f1641;
	fma.rn.f32 	%f1643, %f1641, %f1642, %f1642;
	fma.rn.f32 	%f1644, %f1642, %f1643, %f1643;
	fma.rn.f32 	%f1645, %f1643, %f1644, %f1644;
	fma.rn.f32 	%f1646, %f1644, %f1645, %f1645;
	fma.rn.f32 	%f1647, %f1645, %f1646, %f1646;
	fma.rn.f32 	%f1648, %f1646, %f1647, %f1647;
	fma.rn.f32 	%f1649, %f1647, %f1648, %f1648;
	fma.rn.f32 	%f1650, %f1648, %f1649, %f1649;
	fma.rn.f32 	%f1651, %f1649, %f1650, %f1650;
	fma.rn.f32 	%f1652, %f1650, %f1651, %f1651;
	fma.rn.f32 	%f1653, %f1651, %f1652, %f1652;
	fma.rn.f32 	%f1654, %f1652, %f1653, %f1653;
	fma.rn.f32 	%f1655, %f1653, %f1654, %f1654;
	fma.rn.f32 	%f1656, %f1654, %f1655, %f1655;
	fma.rn.f32 	%f1657, %f1655, %f1656, %f1656;
	fma.rn.f32 	%f1658, %f1656, %f1657, %f1657;
	fma.rn.f32 	%f1659, %f1657, %f1658, %f1658;
	fma.rn.f32 	%f1660, %f1658, %f1659, %f1659;
	fma.rn.f32 	%f1661, %f1659, %f1660, %f1660;
	fma.rn.f32 	%f1662, %f1660, %f1661, %f1661;
	fma.rn.f32 	%f1663, %f1661, %f1662, %f1662;
	fma.rn.f32 	%f1664, %f1662, %f1663, %f1663;
	fma.rn.f32 	%f1665, %f1663, %f1664, %f1664;
	fma.rn.f32 	%f1666, %f1664, %f1665, %f1665;
	fma.rn.f32 	%f1667, %f1665, %f1666, %f1666;
	fma.rn.f32 	%f1668, %f1666, %f1667, %f1667;
	fma.rn.f32 	%f1669, %f1667, %f1668, %f1668;
	fma.rn.f32 	%f1670, %f1668, %f1669, %f1669;
	fma.rn.f32 	%f1671, %f1669, %f1670, %f1670;
	fma.rn.f32 	%f1672, %f1670, %f1671, %f1671;
	fma.rn.f32 	%f1673, %f1671, %f1672, %f1672;
	fma.rn.f32 	%f1674, %f1672, %f1673, %f1673;
	fma.rn.f32 	%f1675, %f1673, %f1674, %f1674;
	fma.rn.f32 	%f1676, %f1674, %f1675, %f1675;
	fma.rn.f32 	%f1677, %f1675, %f1676, %f1676;
	fma.rn.f32 	%f1678, %f1676, %f1677, %f1677;
	fma.rn.f32 	%f1679, %f1677, %f1678, %f1678;
	fma.rn.f32 	%f1680, %f1678, %f1679, %f1679;
	fma.rn.f32 	%f1681, %f1679, %f1680, %f1680;
	fma.rn.f32 	%f1682, %f1680, %f1681, %f1681;
	fma.rn.f32 	%f1683, %f1681, %f1682, %f1682;
	fma.rn.f32 	%f1684, %f1682, %f1683, %f1683;
	fma.rn.f32 	%f1685, %f1683, %f1684, %f1684;
	fma.rn.f32 	%f1686, %f1684, %f1685, %f1685;
	fma.rn.f32 	%f1687, %f1685, %f1686, %f1686;
	fma.rn.f32 	%f1688, %f1686, %f1687, %f1687;
	fma.rn.f32 	%f1689, %f1687, %f1688, %f1688;
	fma.rn.f32 	%f1690, %f1688, %f1689, %f1689;
	fma.rn.f32 	%f1691, %f1689, %f1690, %f1690;
	fma.rn.f32 	%f1692, %f1690, %f1691, %f1691;
	fma.rn.f32 	%f1693, %f1691, %f1692, %f1692;
	fma.rn.f32 	%f1694, %f1692, %f1693, %f1693;
	fma.rn.f32 	%f1695, %f1693, %f1694, %f1694;
	fma.rn.f32 	%f1696, %f1694, %f1695, %f1695;
	fma.rn.f32 	%f1697, %f1695, %f1696, %f1696;
	fma.rn.f32 	%f1698, %f1696, %f1697, %f1697;
	fma.rn.f32 	%f1699, %f1697, %f1698, %f1698;
	fma.rn.f32 	%f1700, %f1698, %f1699, %f1699;
	fma.rn.f32 	%f1701, %f1699, %f1700, %f1700;
	fma.rn.f32 	%f1702, %f1700, %f1701, %f1701;
	fma.rn.f32 	%f1703, %f1701, %f1702, %f1702;
	fma.rn.f32 	%f1704, %f1702, %f1703, %f1703;
	fma.rn.f32 	%f1705, %f1703, %f1704, %f1704;
	fma.rn.f32 	%f1706, %f1704, %f1705, %f1705;
	fma.rn.f32 	%f1707, %f1705, %f1706, %f1706;
	fma.rn.f32 	%f1708, %f1706, %f1707, %f1707;
	fma.rn.f32 	%f1709, %f1707, %f1708, %f1708;
	fma.rn.f32 	%f1710, %f1708, %f1709, %f1709;
	fma.rn.f32 	%f1711, %f1709, %f1710, %f1710;
	fma.rn.f32 	%f1712, %f1710, %f1711, %f1711;
	fma.rn.f32 	%f1713, %f1711, %f1712, %f1712;
	fma.rn.f32 	%f1714, %f1712, %f1713, %f1713;
	fma.rn.f32 	%f1715, %f1713, %f1714, %f1714;
	fma.rn.f32 	%f1716, %f1714, %f1715, %f1715;
	fma.rn.f32 	%f1717, %f1715, %f1716, %f1716;
	fma.rn.f32 	%f1718, %f1716, %f1717, %f1717;
	fma.rn.f32 	%f1719, %f1717, %f1718, %f1718;
	fma.rn.f32 	%f1720, %f1718, %f1719, %f1719;
	fma.rn.f32 	%f1721, %f1719, %f1720, %f1720;
	fma.rn.f32 	%f1722, %f1720, %f1721, %f1721;
	fma.rn.f32 	%f1723, %f1721, %f1722, %f1722;
	fma.rn.f32 	%f1724, %f1722, %f1723, %f1723;
	fma.rn.f32 	%f1725, %f1723, %f1724, %f1724;
	fma.rn.f32 	%f1726, %f1724, %f1725, %f1725;
	fma.rn.f32 	%f1727, %f1725, %f1726, %f1726;
	fma.rn.f32 	%f1728, %f1726, %f1727, %f1727;
	fma.rn.f32 	%f1729, %f1727, %f1728, %f1728;
	fma.rn.f32 	%f1730, %f1728, %f1729, %f1729;
	fma.rn.f32 	%f1731, %f1729, %f1730, %f1730;
	fma.rn.f32 	%f1732, %f1730, %f1731, %f1731;
	fma.rn.f32 	%f1733, %f1731, %f1732, %f1732;
	fma.rn.f32 	%f1734, %f1732, %f1733, %f1733;
	fma.rn.f32 	%f1735, %f1733, %f1734, %f1734;
	fma.rn.f32 	%f1736, %f1734, %f1735, %f1735;
	fma.rn.f32 	%f1737, %f1735, %f1736, %f1736;
	fma.rn.f32 	%f1738, %f1736, %f1737, %f1737;
	fma.rn.f32 	%f1739, %f1737, %f1738, %f1738;
	fma.rn.f32 	%f1740, %f1738, %f1739, %f1739;
	fma.rn.f32 	%f1741, %f1739, %f1740, %f1740;
	fma.rn.f32 	%f1742, %f1740, %f1741, %f1741;
	fma.rn.f32 	%f1743, %f1741, %f1742, %f1742;
	fma.rn.f32 	%f1744, %f1742, %f1743, %f1743;
	fma.rn.f32 	%f1745, %f1743, %f1744, %f1744;
	fma.rn.f32 	%f1746, %f1744, %f1745, %f1745;
	fma.rn.f32 	%f1747, %f1745, %f1746, %f1746;
	fma.rn.f32 	%f1748, %f1746, %f1747, %f1747;
	fma.rn.f32 	%f1749, %f1747, %f1748, %f1748;
	fma.rn.f32 	%f1750, %f1748, %f1749, %f1749;
	fma.rn.f32 	%f1751, %f1749, %f1750, %f1750;
	fma.rn.f32 	%f1752, %f1750, %f1751, %f1751;
	fma.rn.f32 	%f1753, %f1751, %f1752, %f1752;
	fma.rn.f32 	%f1754, %f1752, %f1753, %f1753;
	fma.rn.f32 	%f1755, %f1753, %f1754, %f1754;
	fma.rn.f32 	%f1756, %f1754, %f1755, %f1755;
	fma.rn.f32 	%f1757, %f1755, %f1756, %f1756;
	fma.rn.f32 	%f1758, %f1756, %f1757, %f1757;
	fma.rn.f32 	%f1759, %f1757, %f1758, %f1758;
	fma.rn.f32 	%f1760, %f1758, %f1759, %f1759;
	fma.rn.f32 	%f1761, %f1759, %f1760, %f1760;
	fma.rn.f32 	%f1762, %f1760, %f1761, %f1761;
	fma.rn.f32 	%f1763, %f1761, %f1762, %f1762;
	fma.rn.f32 	%f1764, %f1762, %f1763, %f1763;
	fma.rn.f32 	%f1765, %f1763, %f1764, %f1764;
	fma.rn.f32 	%f1766, %f1764, %f1765, %f1765;
	fma.rn.f32 	%f1767, %f1765, %f1766, %f1766;
	fma.rn.f32 	%f1768, %f1766, %f1767, %f1767;
	fma.rn.f32 	%f1769, %f1767, %f1768, %f1768;
	fma.rn.f32 	%f1770, %f1768, %f1769, %f1769;
	fma.rn.f32 	%f1771, %f1769, %f1770, %f1770;
	fma.rn.f32 	%f1772, %f1770, %f1771, %f1771;
	fma.rn.f32 	%f1773, %f1771, %f1772, %f1772;
	fma.rn.f32 	%f1774, %f1772, %f1773, %f1773;
	fma.rn.f32 	%f1775, %f1773, %f1774, %f1774;
	fma.rn.f32 	%f1776, %f1774, %f1775, %f1775;
	fma.rn.f32 	%f1777, %f1775, %f1776, %f1776;
	fma.rn.f32 	%f1778, %f1776, %f1777, %f1777;
	fma.rn.f32 	%f1779, %f1777, %f1778, %f1778;
	fma.rn.f32 	%f1780, %f1778, %f1779, %f1779;
	fma.rn.f32 	%f1781, %f1779, %f1780, %f1780;
	fma.rn.f32 	%f1782, %f1780, %f1781, %f1781;
	fma.rn.f32 	%f1783, %f1781, %f1782, %f1782;
	fma.rn.f32 	%f1784, %f1782, %f1783, %f1783;
	fma.rn.f32 	%f1785, %f1783, %f1784, %f1784;
	fma.rn.f32 	%f1786, %f1784, %f1785, %f1785;
	fma.rn.f32 	%f1787, %f1785, %f1786, %f1786;
	fma.rn.f32 	%f1788, %f1786, %f1787, %f1787;
	fma.rn.f32 	%f1789, %f1787, %f1788, %f1788;
	fma.rn.f32 	%f1790, %f1788, %f1789, %f1789;
	fma.rn.f32 	%f1791, %f1789, %f1790, %f1790;
	fma.rn.f32 	%f1792, %f1790, %f1791, %f1791;
	fma.rn.f32 	%f1793, %f1791, %f1792, %f1792;
	fma.rn.f32 	%f1794, %f1792, %f1793, %f1793;
	fma.rn.f32 	%f1795, %f1793, %f1794, %f1794;
	fma.rn.f32 	%f1796, %f1794, %f1795, %f1795;
	fma.rn.f32 	%f1797, %f1795, %f1796, %f1796;
	fma.rn.f32 	%f1798, %f1796, %f1797, %f1797;
	fma.rn.f32 	%f1799, %f1797, %f1798, %f1798;
	fma.rn.f32 	%f1800, %f1798, %f1799, %f1799;
	fma.rn.f32 	%f1801, %f1799, %f1800, %f1800;
	fma.rn.f32 	%f1802, %f1800, %f1801, %f1801;
	fma.rn.f32 	%f1803, %f1801, %f1802, %f1802;
	fma.rn.f32 	%f1804, %f1802, %f1803, %f1803;
	fma.rn.f32 	%f1805, %f1803, %f1804, %f1804;
	fma.rn.f32 	%f1806, %f1804, %f1805, %f1805;
	fma.rn.f32 	%f1807, %f1805, %f1806, %f1806;
	fma.rn.f32 	%f1808, %f1806, %f1807, %f1807;
	fma.rn.f32 	%f1809, %f1807, %f1808, %f1808;
	fma.rn.f32 	%f1810, %f1808, %f1809, %f1809;
	fma.rn.f32 	%f1811, %f1809, %f1810, %f1810;
	fma.rn.f32 	%f1812, %f1810, %f1811, %f1811;
	fma.rn.f32 	%f1813, %f1811, %f1812, %f1812;
	fma.rn.f32 	%f1814, %f1812, %f1813, %f1813;
	fma.rn.f32 	%f1815, %f1813, %f1814, %f1814;
	fma.rn.f32 	%f1816, %f1814, %f1815, %f1815;
	fma.rn.f32 	%f1817, %f1815, %f1816, %f1816;
	fma.rn.f32 	%f1818, %f1816, %f1817, %f1817;
	fma.rn.f32 	%f1819, %f1817, %f1818, %f1818;
	fma.rn.f32 	%f1820, %f1818, %f1819, %f1819;
	fma.rn.f32 	%f1821, %f1819, %f1820, %f1820;
	fma.rn.f32 	%f1822, %f1820, %f1821, %f1821;
	fma.rn.f32 	%f1823, %f1821, %f1822, %f1822;
	fma.rn.f32 	%f1824, %f1822, %f1823, %f1823;
	fma.rn.f32 	%f1825, %f1823, %f1824, %f1824;
	fma.rn.f32 	%f1826, %f1824, %f1825, %f1825;
	fma.rn.f32 	%f1827, %f1825, %f1826, %f1826;
	fma.rn.f32 	%f1828, %f1826, %f1827, %f1827;
	fma.rn.f32 	%f1829, %f1827, %f1828, %f1828;
	fma.rn.f32 	%f1830, %f1828, %f1829, %f1829;
	fma.rn.f32 	%f1831, %f1829, %f1830, %f1830;
	fma.rn.f32 	%f1832, %f1830, %f1831, %f1831;
	fma.rn.f32 	%f1833, %f1831, %f1832, %f1832;
	fma.rn.f32 	%f1834, %f1832, %f1833, %f1833;
	fma.rn.f32 	%f1835, %f1833, %f1834, %f1834;
	fma.rn.f32 	%f1836, %f1834, %f1835, %f1835;
	fma.rn.f32 	%f1837, %f1835, %f1836, %f1836;
	fma.rn.f32 	%f1838, %f1836, %f1837, %f1837;
	fma.rn.f32 	%f1839, %f1837, %f1838, %f1838;
	fma.rn.f32 	%f1840, %f1838, %f1839, %f1839;
	fma.rn.f32 	%f1841, %f1839, %f1840, %f1840;
	fma.rn.f32 	%f1842, %f1840, %f1841, %f1841;
	fma.rn.f32 	%f1843, %f1841, %f1842, %f1842;
	fma.rn.f32 	%f1844, %f1842, %f1843, %f1843;
	fma.rn.f32 	%f1845, %f1843, %f1844, %f1844;
	fma.rn.f32 	%f1846, %f1844, %f1845, %f1845;
	fma.rn.f32 	%f1847, %f1845, %f1846, %f1846;
	fma.rn.f32 	%f1848, %f1846, %f1847, %f1847;
	fma.rn.f32 	%f1849, %f1847, %f1848, %f1848;
	fma.rn.f32 	%f1850, %f1848, %f1849, %f1849;
	fma.rn.f32 	%f1851, %f1849, %f1850, %f1850;
	fma.rn.f32 	%f1852, %f1850, %f1851, %f1851;
	fma.rn.f32 	%f1853, %f1851, %f1852, %f1852;
	fma.rn.f32 	%f1854, %f1852, %f1853, %f1853;
	fma.rn.f32 	%f1855, %f1853, %f1854, %f1854;
	fma.rn.f32 	%f1856, %f1854, %f1855, %f1855;
	fma.rn.f32 	%f1857, %f1855, %f1856, %f1856;
	fma.rn.f32 	%f1858, %f1856, %f1857, %f1857;
	fma.rn.f32 	%f1859, %f1857, %f1858, %f1858;
	fma.rn.f32 	%f1860, %f1858, %f1859, %f1859;
	fma.rn.f32 	%f1861, %f1859, %f1860, %f1860;
	fma.rn.f32 	%f1862, %f1860, %f1861, %f1861;
	fma.rn.f32 	%f1863, %f1861, %f1862, %f1862;
	fma.rn.f32 	%f1864, %f1862, %f1863, %f1863;
	fma.rn.f32 	%f1865, %f1863, %f1864, %f1864;
	fma.rn.f32 	%f1866, %f1864, %f1865, %f1865;
	fma.rn.f32 	%f1867, %f1865, %f1866, %f1866;
	fma.rn.f32 	%f1868, %f1866, %f1867, %f1867;
	fma.rn.f32 	%f1869, %f1867, %f1868, %f1868;
	fma.rn.f32 	%f1870, %f1868, %f1869, %f1869;
	fma.rn.f32 	%f1871, %f1869, %f1870, %f1870;
	fma.rn.f32 	%f1872, %f1870, %f1871, %f1871;
	fma.rn.f32 	%f1873, %f1871, %f1872, %f1872;
	fma.rn.f32 	%f1874, %f1872, %f1873, %f1873;
	fma.rn.f32 	%f1875, %f1873, %f1874, %f1874;
	fma.rn.f32 	%f1876, %f1874, %f1875, %f1875;
	fma.rn.f32 	%f1877, %f1875, %f1876, %f1876;
	fma.rn.f32 	%f1878, %f1876, %f1877, %f1877;
	fma.rn.f32 	%f1879, %f1877, %f1878, %f1878;
	fma.rn.f32 	%f1880, %f1878, %f1879, %f1879;
	fma.rn.f32 	%f1881, %f1879, %f1880, %f1880;
	fma.rn.f32 	%f1882, %f1880, %f1881, %f1881;
	fma.rn.f32 	%f1883, %f1881, %f1882, %f1882;
	fma.rn.f32 	%f1884, %f1882, %f1883, %f1883;
	fma.rn.f32 	%f1885, %f1883, %f1884, %f1884;
	fma.rn.f32 	%f1886, %f1884, %f1885, %f1885;
	fma.rn.f32 	%f1887, %f1885, %f1886, %f1886;
	fma.rn.f32 	%f1888, %f1886, %f1887, %f1887;
	fma.rn.f32 	%f1889, %f1887, %f1888, %f1888;
	fma.rn.f32 	%f1890, %f1888, %f1889, %f1889;
	fma.rn.f32 	%f1891, %f1889, %f1890, %f1890;
	fma.rn.f32 	%f1892, %f1890, %f1891, %f1891;
	fma.rn.f32 	%f1893, %f1891, %f1892, %f1892;
	fma.rn.f32 	%f1894, %f1892, %f1893, %f1893;
	fma.rn.f32 	%f1895, %f1893, %f1894, %f1894;
	fma.rn.f32 	%f1896, %f1894, %f1895, %f1895;
	fma.rn.f32 	%f1897, %f1895, %f1896, %f1896;
	fma.rn.f32 	%f1898, %f1896, %f1897, %f1897;
	fma.rn.f32 	%f1899, %f1897, %f1898, %f1898;
	fma.rn.f32 	%f1900, %f1898, %f1899, %f1899;
	fma.rn.f32 	%f1901, %f1899, %f1900, %f1900;
	fma.rn.f32 	%f1902, %f1900, %f1901, %f1901;
	fma.rn.f32 	%f1903, %f1901, %f1902, %f1902;
	fma.rn.f32 	%f1904, %f1902, %f1903, %f1903;
	fma.rn.f32 	%f1905, %f1903, %f1904, %f1904;
	fma.rn.f32 	%f1906, %f1904, %f1905, %f1905;
	fma.rn.f32 	%f1907, %f1905, %f1906, %f1906;
	fma.rn.f32 	%f1908, %f1906, %f1907, %f1907;
	fma.rn.f32 	%f1909, %f1907, %f1908, %f1908;
	fma.rn.f32 	%f1910, %f1908, %f1909, %f1909;
	fma.rn.f32 	%f1911, %f1909, %f1910, %f1910;
	fma.rn.f32 	%f1912, %f1910, %f1911, %f1911;
	fma.rn.f32 	%f1913, %f1911, %f1912, %f1912;
	fma.rn.f32 	%f1914, %f1912, %f1913, %f1913;
	fma.rn.f32 	%f1915, %f1913, %f1914, %f1914;
	fma.rn.f32 	%f1916, %f1914, %f1915, %f1915;
	fma.rn.f32 	%f1917, %f1915, %f1916, %f1916;
	fma.rn.f32 	%f1918, %f1916, %f1917, %f1917;
	fma.rn.f32 	%f1919, %f1917, %f1918, %f1918;
	fma.rn.f32 	%f1920, %f1918, %f1919, %f1919;
	fma.rn.f32 	%f1921, %f1919, %f1920, %f1920;
	fma.rn.f32 	%f1922, %f1920, %f1921, %f1921;
	fma.rn.f32 	%f1923, %f1921, %f1922, %f1922;
	fma.rn.f32 	%f1924, %f1922, %f1923, %f1923;
	fma.rn.f32 	%f1925, %f1923, %f1924, %f1924;
	fma.rn.f32 	%f1926, %f1924, %f1925, %f1925;
	fma.rn.f32 	%f1927, %f1925, %f1926, %f1926;
	fma.rn.f32 	%f1928, %f1926, %f1927, %f1927;
	fma.rn.f32 	%f1929, %f1927, %f1928, %f1928;
	fma.rn.f32 	%f1930, %f1928, %f1929, %f1929;
	fma.rn.f32 	%f1931, %f1929, %f1930, %f1930;
	fma.rn.f32 	%f1932, %f1930, %f1931, %f1931;
	fma.rn.f32 	%f1933, %f1931, %f1932, %f1932;
	fma.rn.f32 	%f1934, %f1932, %f1933, %f1933;
	fma.rn.f32 	%f1935, %f1933, %f1934, %f1934;
	fma.rn.f32 	%f1936, %f1934, %f1935, %f1935;
	fma.rn.f32 	%f1937, %f1935, %f1936, %f1936;
	fma.rn.f32 	%f1938, %f1936, %f1937, %f1937;
	fma.rn.f32 	%f1939, %f1937, %f1938, %f1938;
	fma.rn.f32 	%f1940, %f1938, %f1939, %f1939;
	fma.rn.f32 	%f1941, %f1939, %f1940, %f1940;
	fma.rn.f32 	%f1942, %f1940, %f1941, %f1941;
	fma.rn.f32 	%f1943, %f1941, %f1942, %f1942;
	fma.rn.f32 	%f1944, %f1942, %f1943, %f1943;
	fma.rn.f32 	%f1945, %f1943, %f1944, %f1944;
	fma.rn.f32 	%f1946, %f1944, %f1945, %f1945;
	fma.rn.f32 	%f1947, %f1945, %f1946, %f1946;
	fma.rn.f32 	%f1948, %f1946, %f1947, %f1947;
	fma.rn.f32 	%f1949, %f1947, %f1948, %f1948;
	fma.rn.f32 	%f1950, %f1948, %f1949, %f1949;
	fma.rn.f32 	%f1951, %f1949, %f1950, %f1950;
	fma.rn.f32 	%f1952, %f1950, %f1951, %f1951;
	fma.rn.f32 	%f1953, %f1951, %f1952, %f1952;
	fma.rn.f32 	%f1954, %f1952, %f1953, %f1953;
	fma.rn.f32 	%f1955, %f1953, %f1954, %f1954;
	fma.rn.f32 	%f1956, %f1954, %f1955, %f1955;
	fma.rn.f32 	%f1957, %f1955, %f1956, %f1956;
	fma.rn.f32 	%f1958, %f1956, %f1957, %f1957;
	fma.rn.f32 	%f1959, %f1957, %f1958, %f1958;
	fma.rn.f32 	%f1960, %f1958, %f1959, %f1959;
	fma.rn.f32 	%f1961, %f1959, %f1960, %f1960;
	fma.rn.f32 	%f1962, %f1960, %f1961, %f1961;
	fma.rn.f32 	%f1963, %f1961, %f1962, %f1962;
	fma.rn.f32 	%f1964, %f1962, %f1963, %f1963;
	fma.rn.f32 	%f1965, %f1963, %f1964, %f1964;
	fma.rn.f32 	%f1966, %f1964, %f1965, %f1965;
	fma.rn.f32 	%f1967, %f1965, %f1966, %f1966;
	fma.rn.f32 	%f1968, %f1966, %f1967, %f1967;
	fma.rn.f32 	%f1969, %f1967, %f1968, %f1968;
	fma.rn.f32 	%f1970, %f1968, %f1969, %f1969;
	fma.rn.f32 	%f1971, %f1969, %f1970, %f1970;
	fma.rn.f32 	%f1972, %f1970, %f1971, %f1971;
	fma.rn.f32 	%f1973, %f1971, %f1972, %f1972;
	fma.rn.f32 	%f1974, %f1972, %f1973, %f1973;
	fma.rn.f32 	%f1975, %f1973, %f1974, %f1974;
	fma.rn.f32 	%f1976, %f1974, %f1975, %f1975;
	fma.rn.f32 	%f1977, %f1975, %f1976, %f1976;
	fma.rn.f32 	%f1978, %f1976, %f1977, %f1977;
	fma.rn.f32 	%f1979, %f1977, %f1978, %f1978;
	fma.rn.f32 	%f1980, %f1978, %f1979, %f1979;
	fma.rn.f32 	%f1981, %f1979, %f1980, %f1980;
	fma.rn.f32 	%f1982, %f1980, %f1981, %f1981;
	fma.rn.f32 	%f1983, %f1981, %f1982, %f1982;
	fma.rn.f32 	%f1984, %f1982, %f1983, %f1983;
	fma.rn.f32 	%f1985, %f1983, %f1984, %f1984;
	fma.rn.f32 	%f1986, %f1984, %f1985, %f1985;
	fma.rn.f32 	%f1987, %f1985, %f1986, %f1986;
	fma.rn.f32 	%f1988, %f1986, %f1987, %f1987;
	fma.rn.f32 	%f1989, %f1987, %f1988, %f1988;
	fma.rn.f32 	%f1990, %f1988, %f1989, %f1989;
	fma.rn.f32 	%f1991, %f1989, %f1990, %f1990;
	fma.rn.f32 	%f1992, %f1990, %f1991, %f1991;
	fma.rn.f32 	%f1993, %f1991, %f1992, %f1992;
	fma.rn.f32 	%f1994, %f1992, %f1993, %f1993;
	fma.rn.f32 	%f1995, %f1993, %f1994, %f1994;
	fma.rn.f32 	%f1996, %f1994, %f1995, %f1995;
	fma.rn.f32 	%f1997, %f1995, %f1996, %f1996;
	fma.rn.f32 	%f1998, %f1996, %f1997, %f1997;
	fma.rn.f32 	%f1999, %f1997, %f1998, %f1998;
	fma.rn.f32 	%f2000, %f1998, %f1999, %f1999;
	fma.rn.f32 	%f2001, %f1999, %f2000, %f2000;
	fma.rn.f32 	%f2002, %f2000, %f2001, %f2001;
	fma.rn.f32 	%f2003, %f2001, %f2002, %f2002;
	fma.rn.f32 	%f2004, %f2002, %f2003, %f2003;
	fma.rn.f32 	%f2005, %f2003, %f2004, %f2004;
	fma.rn.f32 	%f2006, %f2004, %f2005, %f2005;
	fma.rn.f32 	%f2007, %f2005, %f2006, %f2006;
	fma.rn.f32 	%f2008, %f2006, %f2007, %f2007;
	fma.rn.f32 	%f2009, %f2007, %f2008, %f2008;
	fma.rn.f32 	%f2010, %f2008, %f2009, %f2009;
	fma.rn.f32 	%f2011, %f2009, %f2010, %f2010;
	fma.rn.f32 	%f2012, %f2010, %f2011, %f2011;
	fma.rn.f32 	%f2013, %f2011, %f2012, %f2012;
	fma.rn.f32 	%f2014, %f2012, %f2013, %f2013;
	fma.rn.f32 	%f2015, %f2013, %f2014, %f2014;
	fma.rn.f32 	%f2016, %f2014, %f2015, %f2015;
	fma.rn.f32 	%f2017, %f2015, %f2016, %f2016;
	fma.rn.f32 	%f2018, %f2016, %f2017, %f2017;
	fma.rn.f32 	%f2019, %f2017, %f2018, %f2018;
	fma.rn.f32 	%f2020, %f2018, %f2019, %f2019;
	fma.rn.f32 	%f2021, %f2019, %f2020, %f2020;
	fma.rn.f32 	%f2022, %f2020, %f2021, %f2021;
	fma.rn.f32 	%f2023, %f2021, %f2022, %f2022;
	fma.rn.f32 	%f2024, %f2022, %f2023, %f2023;
	fma.rn.f32 	%f2025, %f2023, %f2024, %f2024;
	fma.rn.f32 	%f2026, %f2024, %f2025, %f2025;
	fma.rn.f32 	%f2027, %f2025, %f2026, %f2026;
	fma.rn.f32 	%f2028, %f2026, %f2027, %f2027;
	fma.rn.f32 	%f2029, %f2027, %f2028, %f2028;
	fma.rn.f32 	%f2030, %f2028, %f2029, %f2029;
	fma.rn.f32 	%f2031, %f2029, %f2030, %f2030;
	fma.rn.f32 	%f2032, %f2030, %f2031, %f2031;
	fma.rn.f32 	%f2033, %f2031, %f2032, %f2032;
	fma.rn.f32 	%f2034, %f2032, %f2033, %f2033;
	fma.rn.f32 	%f2035, %f2033, %f2034, %f2034;
	fma.rn.f32 	%f2036, %f2034, %f2035, %f2035;
	fma.rn.f32 	%f2037, %f2035, %f2036, %f2036;
	fma.rn.f32 	%f2038, %f2036, %f2037, %f2037;
	fma.rn.f32 	%f2039, %f2037, %f2038, %f2038;
	fma.rn.f32 	%f2040, %f2038, %f2039, %f2039;
	fma.rn.f32 	%f2041, %f2039, %f2040, %f2040;
	fma.rn.f32 	%f2042, %f2040, %f2041, %f2041;
	fma.rn.f32 	%f2043, %f2041, %f2042, %f2042;
	fma.rn.f32 	%f2044, %f2042, %f2043, %f2043;
	fma.rn.f32 	%f2045, %f2043, %f2044, %f2044;
	fma.rn.f32 	%f2046, %f2044, %f2045, %f2045;
	fma.rn.f32 	%f2047, %f2045, %f2046, %f2046;
	fma.rn.f32 	%f2048, %f2046, %f2047, %f2047;
	fma.rn.f32 	%f2049, %f2047, %f2048, %f2048;
	fma.rn.f32 	%f2050, %f2048, %f2049, %f2049;
	fma.rn.f32 	%f2051, %f2049, %f2050, %f2050;
	fma.rn.f32 	%f2052, %f2050, %f2051, %f2051;
	fma.rn.f32 	%f2053, %f2051, %f2052, %f2052;
	fma.rn.f32 	%f2054, %f2052, %f2053, %f2053;
	fma.rn.f32 	%f2055, %f2053, %f2054, %f2054;
	fma.rn.f32 	%f2059, %f2054, %f2055, %f2055;
	fma.rn.f32 	%f2060, %f2055, %f2059, %f2059;
	add.s32 	%r18, %r18, 1;
	setp.ne.s32 	%p3, %r18, 0;
	@%p3 bra 	$L__BB1_4;
$L__BB1_5:
	setp.ne.s32 	%p4, %r1, 0;
	add.f32 	%f2056, %f2059, %f2060;
	st.global.f32 	[%rd2], %f2056;
	membar.gl;
	@%p4 bra 	$L__BB1_7;
	// begin inline asm
	mov.u64 	%rd8, %clock64;
	// end inline asm
	st.global.u64 	[%rd1+8], %rd8;
$L__BB1_7:
	ret;

}


// ===== COMPILED SASS (sm_100) =====

	.target	sm_100

	.elftype	@"ET_EXEC"


//--------------------- .note.nv.tkinfo           --------------------------
	.section	.note.nv.tkinfo,"",@"SHT_NOTE"
	.sectionflags	@"SHF_NOTE_NV_TKINFO"
	.tkinfo
        /*0018*/ 	.word	0x00000002
        /*0030*/ 	.string	""
        /*0030*/ 	.string	"ptxas"
        /*0030*/ 	.string	"Cuda compilation tools, release 13.0, V13.0.88"
        /*0030*/ 	.string	"Build cuda_13.0.r13.0/compiler.36424714_0"
        /*0030*/ 	.string	"-arch sm_100 -m 64 "



//--------------------- .note.nv.cuinfo           --------------------------
	.section	.note.nv.cuinfo,"",@"SHT_NOTE"
	.sectionflags	@"SHF_NOTE_NV_CUINFO"
        /*0018*/ 	.short	0x0002
        /*001a*/ 	.short	0x0064
        /*001c*/ 	.short	0x0082
	.zero		2


//--------------------- .nv.info                  --------------------------
	.section	.nv.info,"",@"SHT_CUDA_INFO"
	.align	4


	//----- nvinfo : EIATTR_REGCOUNT
	.align		4
        /*0000*/ 	.byte	0x04, 0x2f
        /*0002*/ 	.short	(.L_1 - .L_0)
	.align		4
.L_0:
        /*0004*/ 	.word	index@(_Z12gflops_heavyjPfjjPl)
        /*0008*/ 	.word	0x0000000c


	//----- nvinfo : EIATTR_FRAME_SIZE
	.align		4
.L_1:
        /*000c*/ 	.byte	0x04, 0x11
        /*000e*/ 	.short	(.L_3 - .L_2)
	.align		4
.L_2:
        /*0010*/ 	.word	index@(_Z12gflops_heavyjPfjjPl)
        /*0014*/ 	.word	0x00000000


	//----- nvinfo : EIATTR_REGCOUNT
	.align		4
.L_3:
        /*0018*/ 	.byte	0x04, 0x2f
        /*001a*/ 	.short	(.L_5 - .L_4)
	.align		4
.L_4:
        /*001c*/ 	.word	index@(_Z12gflops_lightjPfjjPl)
        /*0020*/ 	.word	0x0000000c


	//----- nvinfo : EIATTR_FRAME_SIZE
	.align		4
.L_5:
        /*0024*/ 	.byte	0x04, 0x11
        /*0026*/ 	.short	(.L_7 - .L_6)
	.align		4
.L_6:
        /*0028*/ 	.word	index@(_Z12gflops_lightjPfjjPl)
        /*002c*/ 	.word	0x00000000


	//----- nvinfo : EIATTR_MIN_STACK_SIZE
	.align		4
.L_7:
        /*0030*/ 	.byte	0x04, 0x12
        /*0032*/ 	.short	(.L_9 - .L_8)
	.align		4
.L_8:
        /*0034*/ 	.word	index@(_Z12gflops_lightjPfjjPl)
        /*0038*/ 	.word	0x00000000


	//----- nvinfo : EIATTR_MIN_STACK_SIZE
	.align		4
.L_9:
        /*003c*/ 	.byte	0x04, 0x12
        /*003e*/ 	.short	(.L_11 - .L_10)
	.align		4
.L_10:
        /*0040*/ 	.word	index@(_Z12gflops_heavyjPfjjPl)
        /*0044*/ 	.word	0x00000000
.L_11:


//--------------------- .nv.compat                --------------------------
	.section	.nv.compat,"",@"SHT_CUDA_COMPAT_INFO"
	.align	4
        /*0000*/ 	.byte	0x02, 0x09, 0x00, 0x00, 0x02, 0x02, 0x01, 0x00, 0x02, 0x05, 0x05, 0x00, 0x03, 0x07, 0x01, 0x01
        /*0010*/ 	.byte	0x02, 0x03, 0x00, 0x00, 0x02, 0x06, 0x01, 0x00, 0x04, 0x0b, 0x08, 0x00, 0x09, 0x00, 0x00, 0x00
        /*0020*/ 	.byte	0x00, 0x00, 0x00, 0x00


//--------------------- .nv.info._Z12gflops_lightjPfjjPl --------------------------
	.section	.nv.info._Z12gflops_lightjPfjjPl,"",@"SHT_CUDA_INFO"
	.sectionflags	@""
	.align	4


	//----- nvinfo : EIATTR_CUDA_API_VERSION
	.align		4
        /*0000*/ 	.byte	0x04, 0x37
        /*0002*/ 	.short	(.L_13 - .L_12)
.L_12:
        /*0004*/ 	.word	0x00000082


	//----- nvinfo : EIATTR_KPARAM_INFO
	.align		4
.L_13:
        /*0008*/ 	.byte	0x04, 0x17
        /*000a*/ 	.short	(.L_15 - .L_14)
.L_14:
        /*000c*/ 	.word	0x00000000
        /*0010*/ 	.short	0x0004
        /*0012*/ 	.short	0x0018
        /*0014*/ 	.byte	0x00, 0xf5, 0x21, 0x00


	//----- nvinfo : EIATTR_KPARAM_INFO
	.align		4
.L_15:
        /*0018*/ 	.byte	0x04, 0x17
        /*001a*/ 	.short	(.L_17 - .L_16)
.L_16:
        /*001c*/ 	.word	0x00000000
        /*0020*/ 	.short	0x0003
        /*0022*/ 	.short	0x0014
        /*0024*/ 	.byte	0x00, 0xf0, 0x11, 0x00


	//----- nvinfo : EIATTR_KPARAM_INFO
	.align		4
.L_17:
        /*0028*/ 	.byte	0x04, 0x17
        /*002a*/ 	.short	(.L_19 - .L_18)
.L_18:
        /*002c*/ 	.word	0x00000000
        /*0030*/ 	.short	0x0002
        /*0032*/ 	.short	0x0010
        /*0034*/ 	.byte	0x00, 0xf0, 0x11, 0x00


	//----- nvinfo : EIATTR_KPARAM_INFO
	.align		4
.L_19:
        /*0038*/ 	.byte	0x04, 0x17
        /*003a*/ 	.short	(.L_21 - .L_20)
.L_20:
        /*003c*/ 	.word	0x00000000
        /*0040*/ 	.short	0x0001
        /*0042*/ 	.short	0x0008
        /*0044*/ 	.byte	0x00, 0xf5, 0x21, 0x00


	//----- nvinfo : EIATTR_KPARAM_INFO
	.align		4
.L_21:
        /*0048*/ 	.byte	0x04, 0x17
        /*004a*/ 	.short	(.L_23 - .L_22)
.L_22:
        /*004c*/ 	.word	0x00000000
        /*0050*/ 	.short	0x0000
        /*0052*/ 	.short	0x0000
        /*0054*/ 	.byte	0x00, 0xf0, 0x11, 0x00


	//----- nvinfo : EIATTR_SPARSE_MMA_MASK
	.align		4
.L_23:
        /*0058*/ 	.byte	0x03, 0x50
        /*005a*/ 	.short	0x0000


	//----- nvinfo : EIATTR_MAXREG_COUNT
	.align		4
        /*005c*/ 	.byte	0x03, 0x1b
        /*005e*/ 	.short	0x00ff


	//----- nvinfo : EIATTR_MERCURY_ISA_VERSION
	.align		4
        /*0060*/ 	.byte	0x03, 0x5f
        /*0062*/ 	.short	0x0101


	//----- nvinfo : EIATTR_VRC_CTA_INIT_COUNT
	.align		4
        /*0064*/ 	.byte	0x02, 0x4a
	.zero		1
	.zero		1


	//----- nvinfo : EIATTR_EXIT_INSTR_OFFSETS
	.align		4
        /*0068*/ 	.byte	0x04, 0x1c
        /*006a*/ 	.short	(.L_25 - .L_24)


	//   ....[0]....
.L_24:
        /*006c*/ 	.word	0x00008390


	//   ....[1]....
        /*0070*/ 	.word	0x000083d0


	//----- nvinfo : EIATTR_CBANK_PARAM_SIZE
	.align		4
.L_25:
        /*0074*/ 	.byte	0x03, 0x19
        /*0076*/ 	.short	0x0020


	//----- nvinfo : EIATTR_PARAM_CBANK
	.align		4
        /*0078*/ 	.byte	0x04, 0x0a
        /*007a*/ 	.short	(.L_27 - .L_26)
	.align		4
.L_26:
        /*007c*/ 	.word	index@(.nv.constant0._Z12gflops_lightjPfjjPl)
        /*0080*/ 	.short	0x0380
        /*0082*/ 	.short	0x0020


	//----- nvinfo : EIATTR_SW_WAR
	.align		4
.L_27:
        /*0084*/ 	.byte	0x04, 0x36
        /*0086*/ 	.short	(.L_29 - .L_28)
.L_28:
        /*0088*/ 	.word	0x00000008
.L_29:


//--------------------- .nv.info._Z12gflops_heavyjPfjjPl --------------------------
	.section	.nv.info._Z12gflops_heavyjPfjjPl,"",@"SHT_CUDA_INFO"
	.sectionflags	@""
	.align	4


	//----- nvinfo : EIATTR_CUDA_API_VERSION
	.align		4
        /*0000*/ 	.byte	0x04, 0x37
        /*0002*/ 	.short	(.L_31 - .L_30)
.L_30:
        /*0004*/ 	.word	0x00000082


	//----- nvinfo : EIATTR_KPARAM_INFO
	.align		4
.L_31:
        /*0008*/ 	.byte	0x04, 0x17
        /*000a*/ 	.short	(.L_33 - .L_32)
.L_32:
        /*000c*/ 	.word	0x00000000
        /*0010*/ 	.short	0x0004
        /*0012*/ 	.short	0x0018
        /*0014*/ 	.byte	0x00, 0xf5, 0x21, 0x00


	//----- nvinfo : EIATTR_KPARAM_INFO
	.align		4
.L_33:
        /*0018*/ 	.byte	0x04, 0x17
        /*001a*/ 	.short	(.L_35 - .L_34)
.L_34:
        /*001c*/ 	.word	0x00000000
        /*0020*/ 	.short	0x0003
        /*0022*/ 	.short	0x0014
        /*0024*/ 	.byte	0x00, 0xf0, 0x11, 0x00


	//----- nvinfo : EIATTR_KPARAM_INFO
	.align		4
.L_35:
        /*0028*/ 	.byte	0x04, 0x17
        /*002a*/ 	.short	(.L_37 - .L_36)
.L_36:
        /*002c*/ 	.word	0x00000000
        /*0030*/ 	.short	0x0002
        /*0032*/ 	.short	0x0010
        /*0034*/ 	.byte	0x00, 0xf0, 0x11, 0x00


	//----- nvinfo : EIATTR_KPARAM_INFO
	.align		4
.L_37:
        /*0038*/ 	.byte	0x04, 0x17
        /*003a*/ 	.short	(.L_39 - .L_38)
.L_38:
        /*003c*/ 	.word	0x00000000
        /*0040*/ 	.short	0x0001
        /*0042*/ 	.short	0x0008
        /*0044*/ 	.byte	0x00, 0xf5, 0x21, 0x00


	//----- nvinfo : EIATTR_KPARAM_INFO
	.align		4
.L_39:
        /*0048*/ 	.byte	0x04, 0x17
        /*004a*/ 	.short	(.L_41 - .L_40)
.L_40:
        /*004c*/ 	.word	0x00000000
        /*0050*/ 	.short	0x0000
        /*0052*/ 	.short	0x0000
        /*0054*/ 	.byte	0x00, 0xf0, 0x11, 0x00


	//----- nvinfo : EIATTR_SPARSE_MMA_MASK
	.align		4
.L_41:
        /*0058*/ 	.byte	0x03, 0x50
        /*005a*/ 	.short	0x0000


	//----- nvinfo : EIATTR_MAXREG_COUNT
	.align		4
        /*005c*/ 	.byte	0x03, 0x1b
        /*005e*/ 	.short	0x00ff


	//----- nvinfo : EIATTR_MERCURY_ISA_VERSION
	.align		4
        /*0060*/ 	.byte	0x03, 0x5f
        /*0062*/ 	.short	0x0101


	//----- nvinfo : EIATTR_VRC_CTA_INIT_COUNT
	.align		4
        /*0064*/ 	.byte	0x02, 0x4a
	.zero		1
	.zero		1


	//----- nvinfo : EIATTR_EXIT_INSTR_OFFSETS
	.align		4
        /*0068*/ 	.byte	0x04, 0x1c
        /*006a*/ 	.short	(.L_43 - .L_42)


	//   ....[0]....
.L_42:
        /*006c*/ 	.word	0x000083b0


	//   ....[1]....
        /*0070*/ 	.word	0x000083f0


	//----- nvinfo : EIATTR_CBANK_PARAM_SIZE
	.align		4
.L_43:
        /*0074*/ 	.byte	0x03, 0x19
        /*0076*/ 	.short	0x0020


	//----- nvinfo : EIATTR_PARAM_CBANK
	.align		4
        /*0078*/ 	.byte	0x04, 0x0a
        /*007a*/ 	.short	(.L_45 - .L_44)
	.align		4
.L_44:
        /*007c*/ 	.word	index@(.nv.constant0._Z12gflops_heavyjPfjjPl)
        /*0080*/ 	.short	0x0380
        /*0082*/ 	.short	0x0020


	//----- nvinfo : EIATTR_SW_WAR
	.align		4
.L_45:
        /*0084*/ 	.byte	0x04, 0x36
        /*0086*/ 	.short	(.L_47 - .L_46)
.L_46:
        /*0088*/ 	.word	0x00000008
.L_47:


//--------------------- .nv.callgraph             --------------------------
	.section	.nv.callgraph,"",@"SHT_CUDA_CALLGRAPH"
	.align	4
	.sectionentsize	8
	.align		4
        /*0000*/ 	.word	0x00000000
	.align		4
        /*0004*/ 	.word	0xffffffff
	.align		4
        /*0008*/ 	.word	0x00000000
	.align		4
        /*000c*/ 	.word	0xfffffffe
	.align		4
        /*0010*/ 	.word	0x00000000
	.align		4
        /*0014*/ 	.word	0xfffffffd
	.align		4
        /*0018*/ 	.word	0x00000000
	.align		4
        /*001c*/ 	.word	0xfffffffc


//--------------------- .text._Z12gflops_lightjPfjjPl --------------------------
	.section	.text._Z12gflops_lightjPfjjPl,"ax",@progbits
	.align	128
        .global         _Z12gflops_lightjPfjjPl
        .type           _Z12gflops_lightjPfjjPl,@function
        .size           _Z12gflops_lightjPfjjPl,(.L_x_7 - _Z12gflops_lightjPfjjPl)
        .other          _Z12gflops_lightjPfjjPl,@"STO_CUDA_ENTRY STV_DEFAULT"
_Z12gflops_lightjPfjjPl:
.text._Z12gflops_lightjPfjjPl:
[----:B------:R-:W-:Y:S01]  /*0000*/  LDC R1, c[0x0][0x37c] ;  /* 0x0000df00ff017b82 */ /* 0x000fe20000000800 */
[----:B------:R-:W0:Y:S01]  /*0010*/  LDCU.64 UR6, c[0x0][0x390] ;  /* 0x00007200ff0677ac */ /* 0x000e220008000a00 */
[----:B------:R-:W1:Y:S06]  /*0020*/  S2R R0, SR_TID.X ;  /* 0x0000000000007919 */ /* 0x000e6c0000002100 */
[----:B------:R-:W2:Y:S01]  /*0030*/  S2UR UR4, SR_CTAID.X ;  /* 0x00000000000479c3 */ /* 0x000ea20000002500 */
[----:B------:R-:W1:Y:S07]  /*0040*/  S2R R9, SR_TID.Y ;  /* 0x0000000000097919 */ /* 0x000e6e0000002200 */
[----:B------:R-:W2:Y:S01]  /*0050*/  LDC R5, c[0x0][0x360] ;  /* 0x0000d800ff057b82 */ /* 0x000ea20000000800 */
[----:B0-----:R-:W0:Y:S07]  /*0060*/  I2F.U32.RP R4, UR6 ;  /* 0x0000000600047d06 */ /* 0x001e2e0008209000 */
[----:B------:R-:W3:Y:S01]  /*0070*/  S2UR UR5, SR_CTAID.Y ;  /* 0x00000000000579c3 */ /* 0x000ee20000002600 */
[----:B------:R-:W-:-:S07]  /*0080*/  ISETP.NE.U32.AND P1, PT, RZ, UR6, PT ;  /* 0x00000006ff007c0c */ /* 0x000fce000bf25070 */
[----:B------:R-:W3:Y:S01]  /*0090*/  LDC R7, c[0x0][0x364] ;  /* 0x0000d900ff077b82 */ /* 0x000ee20000000800 */
[----:B0-----:R-:W0:Y:S01]  /*00a0*/  MUFU.RCP R4, R4 ;  /* 0x0000000400047308 */ /* 0x001e220000001000 */
[----:B-1----:R-:W-:-:S05]  /*00b0*/  IADD3 R0, PT, PT, R0, R9, RZ ;  /* 0x0000000900007210 */ /* 0x002fca0007ffe0ff */
[----:B--2---:R-:W-:Y:S01]  /*00c0*/  IMAD R0, R5, UR4, R0 ;  /* 0x0000000405007c24 */ /* 0x004fe2000f8e0200 */
[----:B0-----:R-:W-:-:S03]  /*00d0*/  IADD3 R2, PT, PT, R4, 0xffffffe, RZ ;  /* 0x0ffffffe04027810 */ /* 0x001fc60007ffe0ff */
[----:B---3--:R-:W-:Y:S01]  /*00e0*/  IMAD R0, R7, UR5, R0 ;  /* 0x0000000507007c24 */ /* 0x008fe2000f8e0200 */
[----:B------:R0:W1:Y:S04]  /*00f0*/  F2I.FTZ.U32.TRUNC.NTZ R3, R2 ;  /* 0x0000000200037305 */ /* 0x000068000021f000 */
[----:B------:R-:W-:Y:S01]  /*0100*/  IADD3 R0, PT, PT, R0, UR7, RZ ;  /* 0x0000000700007c10 */ /* 0x000fe2000fffe0ff */
[----:B0-----:R-:W-:Y:S01]  /*0110*/  HFMA2 R2, -RZ, RZ, 0, 0 ;  /* 0x00000000ff027431 */ /* 0x001fe200000001ff */
[----:B-1----:R-:W-:-:S04]  /*0120*/  IADD3 R6, PT, PT, RZ, -R3, RZ ;  /* 0x80000003ff067210 */ /* 0x002fc80007ffe0ff */
[----:B------:R-:W-:-:S05]  /*0130*/  MOV R5, R6 ;  /* 0x0000000600057202 */ /* 0x000fca0000000f00 */
[----:B------:R-:W-:-:S04]  /*0140*/  IMAD R5, R5, UR6, RZ ;  /* 0x0000000605057c24 */ /* 0x000fc8000f8e02ff */
[----:B------:R-:W-:-:S06]  /*0150*/  IMAD.HI.U32 R3, R3, R5, R2 ;  /* 0x0000000503037227 */ /* 0x000fcc00078e0002 */
[----:B------:R-:W-:-:S05]  /*0160*/  IMAD.HI.U32 R3, R3, R0, RZ ;  /* 0x0000000003037227 */ /* 0x000fca00078e00ff */
[----:B------:R-:W-:-:S05]  /*0170*/  IADD3 R3, PT, PT, -R3, RZ, RZ ;  /* 0x000000ff03037210 */ /* 0x000fca0007ffe1ff */
[----:B------:R-:W-:-:S05]  /*0180*/  IMAD R9, R3, UR6, R0 ;  /* 0x0000000603097c24 */ /* 0x000fca000f8e0200 */
[----:B------:R-:W-:-:S13]  /*0190*/  ISETP.GE.U32.AND P0, PT, R9, UR6, PT ;  /* 0x0000000609007c0c */ /* 0x000fda000bf06070 */
[----:B------:R-:W-:-:S04]  /*01a0*/  @P0 IADD3 R9, PT, PT, R9, -UR6, RZ ;  /* 0x8000000609090c10 */ /* 0x000fc8000fffe0ff */
[----:B------:R-:W-:-:S13]  /*01b0*/  ISETP.GE.U32.AND P0, PT, R9, UR6, PT ;  /* 0x0000000609007c0c */ /* 0x000fda000bf06070 */
[----:B------:R-:W-:Y:S02]  /*01c0*/  @P0 IADD3 R9, PT, PT, R9, -UR6, RZ ;  /* 0x8000000609090c10 */ /* 0x000fe4000fffe0ff */
[----:B------:R-:W-:Y:S01]  /*01d0*/  @!P1 LOP3.LUT R9, RZ, UR6, RZ, 0x33, !PT ;  /* 0x00000006ff099c12 */ /* 0x000fe2000f8e33ff */
[----:B------:R-:W0:Y:S03]  /*01e0*/  LDCU.64 UR6, c[0x0][0x358] ;  /* 0x00006b00ff0677ac */ /* 0x000e260008000a00 */
[----:B------:R-:W-:Y:S01]  /*01f0*/  ISETP.NE.AND P0, PT, R9, RZ, PT ;  /* 0x000000ff0900720c */ /* 0x000fe20003f05270 */
[----:B------:R-:W-:Y:S06]  /*0200*/  MEMBAR.SC.GPU ;  /* 0x0000000000007992 */ /* 0x000fec0000002000 */
[----:B------:R-:W-:-:S00]  /*0210*/  ERRBAR ;  /* 0x00000000000079ab */ /* 0x000fc00000000000 */
[----:B------:R-:W-:Y:S06]  /*0220*/  CGAERRBAR ;  /* 0x00000000000075ab */ /* 0x000fec0000000000 */
[----:B------:R-:W-:Y:S01]  /*0230*/  CCTL.IVALL ;  /* 0x00000000ff00798f */ /* 0x000fe20002000000 */
[----:B------:R-:W-:Y:S01]  /*0240*/  @!P0 CS2R R6, SR_CLOCKLO ;  /* 0x0000000000068805 */ /* 0x000fe20000015000 */
[----:B------:R-:W1:Y:S01]  /*0250*/  LDC.64 R2, c[0x0][0x388] ;  /* 0x0000e200ff027b82 */ /* 0x000e620000000a00 */
[----:B------:R-:W2:Y:S07]  /*0260*/  LDCU UR4, c[0x0][0x380] ;  /* 0x00007000ff0477ac */ /* 0x000eae0008000800 */
[----:B------:R-:W0:Y:S01]  /*0270*/  @!P0 LDC.64 R4, c[0x0][0x398] ;  /* 0x0000e600ff048b82 */ /* 0x000e220000000a00 */
[----:B-1----:R-:W-:Y:S01]  /*0280*/  IMAD.WIDE R2, R9, 0x4, R2 ;  /* 0x0000000409027825 */ /* 0x002fe200078e0202 */
[----:B0-----:R0:W-:Y:S04]  /*0290*/  @!P0 STG.E.64 desc[UR6][R4.64], R6 ;  /* 0x0000000604008986 */ /* 0x0011e8000c101b06 */
[----:B------:R0:W5:Y:S01]  /*02a0*/  LDG.E R0, desc[UR6][R2.64] ;  /* 0x0000000602007981 */ /* 0x000162000c1e1900 */
[----:B--2---:R-:W-:Y:S01]  /*02b0*/  UISETP.NE.AND UP0, UPT, UR4, URZ, UPT ;  /* 0x000000ff0400728c */ /* 0x004fe2000bf05270 */
[----:B------:R-:W-:-:S08]  /*02c0*/  HFMA2 R9, -RZ, RZ, 1.8759765625, 7.6796875 ;  /* 0x3f8147aeff097431 */ /* 0x000fd000000001ff */
[----:B0-----:R-:W-:Y:S05]  /*02d0*/  BRA.U !UP0, `(.L_x_0) ;  /* 0x0000008108147547 */ /* 0x001fea000b800000 */
[----:B------:R-:W-:Y:S01]  /*02e0*/  MOV R9, 0x3f8147ae ;  /* 0x3f8147ae00097802 */ /* 0x000fe20000000f00 */
[----:B------:R-:W-:-:S12]  /*02f0*/  UIADD3 UR4, UPT, UPT, -UR4, URZ, URZ ;  /* 0x000000ff04047290 */ /* 0x000fd8000fffe1ff */
.L_x_1:
[----:B-----5:R-:W-:Y:S01]  /*0300*/  FFMA R0, R9, R0, R9 ;  /* 0x0000000009007223 */ /* 0x020fe20000000009 */
[----:B------:R-:W-:-:S03]  /*0310*/  UIADD3 UR4, UPT, UPT, UR4, 0x1, URZ ;  /* 0x0000000104047890 */ /* 0x000fc6000fffe0ff */
[----:B------:R-:W-:Y:S01]  /*0320*/  FFMA R9, R0, R9, R0 ;  /* 0x0000000900097223 */ /* 0x000fe20000000000 */
[----:B------:R-:W-:-:S03]  /*0330*/  UISETP.NE.AND UP0, UPT, UR4, URZ, UPT ;  /* 0x000000ff0400728c */ /* 0x000fc6000bf05270 */
[----:B------:R-:W-:-:S04]  /*0340*/  FFMA R0, R0, R9, R9 ;  /* 0x0000000900007223 */ /* 0x000fc80000000009 */
        /* <DEDUP_REMOVED lines=2044> */
[----:B------:R-:W-:Y:S01]  /*8310*/  FFMA R9, R9, R0, R0 ;  /* 0x0000000009097223 */ /* 0x000fe20000000000 */
[----:B------:R-:W-:Y:S06]  /*8320*/  BRA.U UP0, `(.L_x_1) ;  /* 0xffffff7d00f47547 */ /* 0x000fec000b83ffff */
.L_x_0:
[----:B-----5:R-:W-:-:S05]  /*8330*/  FADD R9, R9, R0 ;  /* 0x0000000009097221 */ /* 0x020fca0000000000 */
[----:B------:R0:W-:Y:S01]  /*8340*/  STG.E desc[UR6][R2.64], R9 ;  /* 0x0000000902007986 */ /* 0x0001e2000c101906 */
[----:B------:R-:W-:Y:S06]  /*8350*/  MEMBAR.SC.GPU ;  /* 0x0000000000007992 */ /* 0x000fec0000002000 */
[----:B------:R-:W-:-:S00]  /*8360*/  ERRBAR ;  /* 0x00000000000079ab */ /* 0x000fc00000000000 */
[----:B------:R-:W-:Y:S06]  /*8370*/  CGAERRBAR ;  /* 0x00000000000075ab */ /* 0x000fec0000000000 */
[----:B------:R-:W-:Y:S01]  /*8380*/  CCTL.IVALL ;  /* 0x00000000ff00798f */ /* 0x000fe20002000000 */
[----:B0-----:R-:W-:Y:S05]  /*8390*/  @P0 EXIT ;  /* 0x000000000000094d */ /* 0x001fea0003800000 */
[----:B------:R-:W-:Y:S01]  /*83a0*/  CS2R R2, SR_CLOCKLO ;  /* 0x0000000000027805 */ /* 0x000fe20000015000 */
[----:B------:R-:W0:Y:S04]  /*83b0*/  LDC.64 R4, c[0x0][0x398] ;  /* 0x0000e600ff047b82 */ /* 0x000e280000000a00 */
[----:B0-----:R-:W-:Y:S01]  /*83c0*/  STG.E.64 desc[UR6][R4.64+0x8], R2 ;  /* 0x0000080204007986 */ /* 0x001fe2000c101b06 */
[----:B------:R-:W-:Y:S05]  /*83d0*/  EXIT ;  /* 0x000000000000794d */ /* 0x000fea0003800000 */
.L_x_2:
[----:B------:R-:W-:-:S00]  /*83e0*/  BRA `(.L_x_2) ;  /* 0xfffffffc00fc7947 */ /* 0x000fc0000383ffff */
[----:B------:R-:W-:-:S00]  /*83f0*/  NOP ;  /* 0x0000000000007918 */ /* 0x000fc00000000000 */
        /* <DEDUP_REMOVED lines=8> */
.L_x_7:


//--------------------- .text._Z12gflops_heavyjPfjjPl --------------------------
	.section	.text._Z12gflops_heavyjPfjjPl,"ax",@progbits
	.align	128
        .global         _Z12gflops_heavyjPfjjPl
        .type           _Z12gflops_heavyjPfjjPl,@function
        .size           _Z12gflops_heavyjPfjjPl,(.L_x_8 - _Z12gflops_heavyjPfjjPl)
        .other          _Z12gflops_heavyjPfjjPl,@"STO_CUDA_ENTRY STV_DEFAULT"
_Z12gflops_heavyjPfjjPl:
.text._Z12gflops_heavyjPfjjPl:
        /* <DEDUP_REMOVED lines=37> */
[----:B------:R-:W0:Y:S01]  /*0250*/  @!P0 LDC.64 R4, c[0x0][0x398] ;  /* 0x0000e600ff048b82 */ /* 0x000e220000000a00 */
[----:B------:R-:W1:Y:S07]  /*0260*/  LDCU UR4, c[0x0][0x380] ;  /* 0x00007000ff0477ac */ /* 0x000e6e0008000800 */
[----:B------:R-:W2:Y:S01]  /*0270*/  LDC.64 R2, c[0x0][0x388] ;  /* 0x0000e200ff027b82 */ /* 0x000ea20000000a00 */
[----:B-1----:R-:W-:Y:S01]  /*0280*/  UISETP.NE.AND UP0, UPT, UR4, URZ, UPT ;  /* 0x000000ff0400728c */ /* 0x002fe2000bf05270 */
[----:B0-----:R0:W-:Y:S01]  /*0290*/  @!P0 STG.E.64 desc[UR6][R4.64], R6 ;  /* 0x0000000604008986 */ /* 0x0011e2000c101b06 */
[----:B--2---:R-:W-:-:S07]  /*02a0*/  IMAD.WIDE R2, R9, 0x4, R2 ;  /* 0x0000000409027825 */ /* 0x004fce00078e0202 */
[----:B------:R-:W-:Y:S05]  /*02b0*/  BRA.U UP0, `(.L_x_3) ;  /* 0x00000001000c7547 */ /* 0x000fea000b800000 */
[----:B------:R2:W5:Y:S01]  /*02c0*/  LDG.E R0, desc[UR6][R2.64] ;  /* 0x0000000602007981 */ /* 0x000562000c1e1900 */
[----:B0-----:R-:W-:Y:S01]  /*02d0*/  HFMA2 R5, -RZ, RZ, 1.8759765625, 7.6796875 ;  /* 0x3f8147aeff057431 */ /* 0x001fe200000001ff */
[----:B------:R-:W-:Y:S06]  /*02e0*/  BRA `(.L_x_4) ;  /* 0x0000008000187947 */ /* 0x000fec0003800000 */
.L_x_3:
[----:B------:R1:W5:Y:S01]  /*02f0*/  LDG.E R0, desc[UR6][R2.64] ;  /* 0x0000000602007981 */ /* 0x000362000c1e1900 */
[----:B0-----:R-:W-:Y:S01]  /*0300*/  MOV R5, 0x3f8147ae ;  /* 0x3f8147ae00057802 */ /* 0x001fe20000000f00 */
[----:B------:R-:W-:-:S12]  /*0310*/  UIADD3 UR4, UPT, UPT, -UR4, URZ, URZ ;  /* 0x000000ff04047290 */ /* 0x000fd8000fffe1ff */
.L_x_5:
        /* <DEDUP_REMOVED lines=2051> */
.L_x_4:
[----:B-----5:R-:W-:-:S05]  /*8350*/  FADD R5, R5, R0 ;  /* 0x0000000005057221 */ /* 0x020fca0000000000 */
[----:B------:R0:W-:Y:S01]  /*8360*/  STG.E desc[UR6][R2.64], R5 ;  /* 0x0000000502007986 */ /* 0x0001e2000c101906 */
[----:B------:R-:W-:Y:S06]  /*8370*/  MEMBAR.SC.GPU ;  /* 0x0000000000007992 */ /* 0x000fec0000002000 */
[----:B------:R-:W-:-:S00]  /*8380*/  ERRBAR ;  /* 0x00000000000079ab */ /* 0x000fc00000000000 */
[----:B------:R-:W-:Y:S06]  /*8390*/  CGAERRBAR ;  /* 0x00000000000075ab */ /* 0x000fec0000000000 */
[----:B------:R-:W-:Y:S01]  /*83a0*/  CCTL.IVALL ;  /* 0x00000000ff00798f */ /* 0x000fe20002000000 */
[----:B0-----:R-:W-:Y:S05]  /*83b0*/  @P0 EXIT ;  /* 0x000000000000094d */ /* 0x001fea0003800000 */
[----:B-12---:R-:W-:Y:S01]  /*83c0*/  CS2R R2, SR_CLOCKLO ;  /* 0x0000000000027805 */ /* 0x006fe20000015000 */
[----:B------:R-:W0:Y:S04]  /*83d0*/  LDC.64 R4, c[0x0][0x398] ;  /* 0x0000e600ff047b82 */ /* 0x000e280000000a00 */
[----:B0-----:R-:W-:Y:S01]  /*83e0*/  STG.E.64 desc[UR6][R4.64+0x8], R2 ;  /* 0x0000080204007986 */ /* 0x001fe2000c101b06 */
[----:B------:R-:W-:Y:S05]  /*83f0*/  EXIT ;  /* 0x000000000000794d */ /* 0x000fea0003800000 */
.L_x_6:
        /* <DEDUP_REMOVED lines=16> */
.L_x_8:


//--------------------- .nv.shared.reserved.0     --------------------------
	.section	.nv.shared.reserved.0,"aw",@nobits
	.weak		__nv_reservedSMEM_offset_0_alias
	.size		__nv_reservedSMEM_offset_0_alias, 0, 64
	.other		__nv_reservedSMEM_offset_0_alias,@"STO_CUDA_RESERVED_SHARED STV_DEFAULT"
__nv_reservedSMEM_offset_0_alias:
	.zero		0
	.zero		64


//--------------------- .nv.constant0._Z12gflops_lightjPfjjPl --------------------------
	.section	.nv.constant0._Z12gflops_lightjPfjjPl,"a",@progbits
	.sectionflags	@""
	.align	4
.nv.constant0._Z12gflops_lightjPfjjPl:
	.zero		928


//--------------------- .nv.constant0._Z12gflops_heavyjPfjjPl --------------------------
	.section	.nv.constant0._Z12gflops_heavyjPfjjPl,"a",@progbits
	.sectionflags	@""
	.align	4
.nv.constant0._Z12gflops_heavyjPfjjPl:
	.zero		928


//--------------------- SYMBOLS --------------------------

	.type		.nv.reservedSmem.offset0,@object
	.size		.nv.reservedSmem.offset0,0x4
